	.target	sm_80

	.elftype	@"ET_EXEC"


//--------------------- .note.nv.tkinfo           --------------------------
	.section	.note.nv.tkinfo,"",@"SHT_NOTE"
	.sectionflags	@"SHF_NOTE_NV_TKINFO"
	.tkinfo
        /*0018*/ 	.word	0x00000002
        /*0030*/ 	.string	""
        /*0030*/ 	.string	"ptxas"
        /*0030*/ 	.string	"Cuda compilation tools, release 13.0, V13.0.88"
        /*0030*/ 	.string	"Build cuda_13.0.r13.0/compiler.36424714_0"
        /*0030*/ 	.string	"-arch sm_80 -m 64 "



//--------------------- .note.nv.cuinfo           --------------------------
	.section	.note.nv.cuinfo,"",@"SHT_NOTE"
	.sectionflags	@"SHF_NOTE_NV_CUINFO"
        /*0018*/ 	.short	0x0002
        /*001a*/ 	.short	0x0050
        /*001c*/ 	.short	0x0082
	.zero		2


//--------------------- .nv.info                  --------------------------
	.section	.nv.info,"",@"SHT_CUDA_INFO"
	.align	4


	//----- nvinfo : EIATTR_REGCOUNT
	.align		4
        /*0000*/ 	.byte	0x04, 0x2f
        /*0002*/ 	.short	(.L_29 - .L_28)
	.align		4
.L_28:
        /*0004*/ 	.word	index@(_Z15rms_norm_kernelILi1EEvPKvPK6__halfPvffiibbb)
        /*0008*/ 	.word	0x00000010


	//----- nvinfo : EIATTR_FRAME_SIZE
	.align		4
.L_29:
        /*000c*/ 	.byte	0x04, 0x11
        /*000e*/ 	.short	(.L_31 - .L_30)
	.align		4
.L_30:
        /*0010*/ 	.word	index@(_Z15rms_norm_kernelILi1EEvPKvPK6__halfPvffiibbb)
        /*0014*/ 	.word	0x00000000


	//----- nvinfo : EIATTR_REGCOUNT
	.align		4
.L_31:
        /*0018*/ 	.byte	0x04, 0x2f
        /*001a*/ 	.short	(.L_33 - .L_32)
	.align		4
.L_32:
        /*001c*/ 	.word	index@(_Z15rms_norm_kernelILi2EEvPKvPK6__halfPvffiibbb)
        /*0020*/ 	.word	0x00000012


	//----- nvinfo : EIATTR_FRAME_SIZE
	.align		4
.L_33:
        /*0024*/ 	.byte	0x04, 0x11
        /*0026*/ 	.short	(.L_35 - .L_34)
	.align		4
.L_34:
        /*0028*/ 	.word	index@(_Z15rms_norm_kernelILi2EEvPKvPK6__halfPvffiibbb)
        /*002c*/ 	.word	0x00000000


	//----- nvinfo : EIATTR_REGCOUNT
	.align		4
.L_35:
        /*0030*/ 	.byte	0x04, 0x2f
        /*0032*/ 	.short	(.L_37 - .L_36)
	.align		4
.L_36:
        /*0034*/ 	.word	index@(_Z15rms_norm_kernelILi3EEvPKvPK6__halfPvffiibbb)
        /*0038*/ 	.word	0x00000014


	//----- nvinfo : EIATTR_FRAME_SIZE
	.align		4
.L_37:
        /*003c*/ 	.byte	0x04, 0x11
        /*003e*/ 	.short	(.L_39 - .L_38)
	.align		4
.L_38:
        /*0040*/ 	.word	index@(_Z15rms_norm_kernelILi3EEvPKvPK6__halfPvffiibbb)
        /*0044*/ 	.word	0x00000000


	//----- nvinfo : EIATTR_REGCOUNT
	.align		4
.L_39:
        /*0048*/ 	.byte	0x04, 0x2f
        /*004a*/ 	.short	(.L_41 - .L_40)
	.align		4
.L_40:
        /*004c*/ 	.word	index@(_Z15rms_norm_kernelILi4EEvPKvPK6__halfPvffiibbb)
        /*0050*/ 	.word	0x00000016


	//----- nvinfo : EIATTR_FRAME_SIZE
	.align		4
.L_41:
        /*0054*/ 	.byte	0x04, 0x11
        /*0056*/ 	.short	(.L_43 - .L_42)
	.align		4
.L_42:
        /*0058*/ 	.word	index@(_Z15rms_norm_kernelILi4EEvPKvPK6__halfPvffiibbb)
        /*005c*/ 	.word	0x00000000


	//----- nvinfo : EIATTR_REGCOUNT
	.align		4
.L_43:
        /*0060*/ 	.byte	0x04, 0x2f
        /*0062*/ 	.short	(.L_45 - .L_44)
	.align		4
.L_44:
        /*0064*/ 	.word	index@(_Z15rms_norm_kernelILi5EEvPKvPK6__halfPvffiibbb)
        /*0068*/ 	.word	0x00000018


	//----- nvinfo : EIATTR_FRAME_SIZE
	.align		4
.L_45:
        /*006c*/ 	.byte	0x04, 0x11
        /*006e*/ 	.short	(.L_47 - .L_46)
	.align		4
.L_46:
        /*0070*/ 	.word	index@(_Z15rms_norm_kernelILi5EEvPKvPK6__halfPvffiibbb)
        /*0074*/ 	.word	0x00000000


	//----- nvinfo : EIATTR_REGCOUNT
	.align		4
.L_47:
        /*0078*/ 	.byte	0x04, 0x2f
        /*007a*/ 	.short	(.L_49 - .L_48)
	.align		4
.L_48:
        /*007c*/ 	.word	index@(_Z15rms_norm_kernelILi6EEvPKvPK6__halfPvffiibbb)
        /*0080*/ 	.word	0x0000001a


	//----- nvinfo : EIATTR_FRAME_SIZE
	.align		4
.L_49:
        /*0084*/ 	.byte	0x04, 0x11
        /*0086*/ 	.short	(.L_51 - .L_50)
	.align		4
.L_50:
        /*0088*/ 	.word	index@(_Z15rms_norm_kernelILi6EEvPKvPK6__halfPvffiibbb)
        /*008c*/ 	.word	0x00000000


	//----- nvinfo : EIATTR_REGCOUNT
	.align		4
.L_51:
        /*0090*/ 	.byte	0x04, 0x2f
        /*0092*/ 	.short	(.L_53 - .L_52)
	.align		4
.L_52:
        /*0094*/ 	.word	index@(_Z15rms_norm_kernelILi7EEvPKvPK6__halfPvffiibbb)
        /*0098*/ 	.word	0x0000001b


	//----- nvinfo : EIATTR_FRAME_SIZE
	.align		4
.L_53:
        /*009c*/ 	.byte	0x04, 0x11
        /*009e*/ 	.short	(.L_55 - .L_54)
	.align		4
.L_54:
        /*00a0*/ 	.word	index@(_Z15rms_norm_kernelILi7EEvPKvPK6__halfPvffiibbb)
        /*00a4*/ 	.word	0x00000000


	//----- nvinfo : EIATTR_REGCOUNT
	.align		4
.L_55:
        /*00a8*/ 	.byte	0x04, 0x2f
        /*00aa*/ 	.short	(.L_57 - .L_56)
	.align		4
.L_56:
        /*00ac*/ 	.word	index@(_Z15rms_norm_kernelILi8EEvPKvPK6__halfPvffiibbb)
        /*00b0*/ 	.word	0x0000001e


	//----- nvinfo : EIATTR_FRAME_SIZE
	.align		4
.L_57:
        /*00b4*/ 	.byte	0x04, 0x11
        /*00b6*/ 	.short	(.L_59 - .L_58)
	.align		4
.L_58:
        /*00b8*/ 	.word	index@(_Z15rms_norm_kernelILi8EEvPKvPK6__halfPvffiibbb)
        /*00bc*/ 	.word	0x00000000


	//----- nvinfo : EIATTR_REGCOUNT
	.align		4
.L_59:
        /*00c0*/ 	.byte	0x04, 0x2f
        /*00c2*/ 	.short	(.L_61 - .L_60)
	.align		4
.L_60:
        /*00c4*/ 	.word	index@(_Z15rms_norm_kernelILi9EEvPKvPK6__halfPvffiibbb)
        /*00c8*/ 	.word	0x0000001f


	//----- nvinfo : EIATTR_FRAME_SIZE
	.align		4
.L_61:
        /*00cc*/ 	.byte	0x04, 0x11
        /*00ce*/ 	.short	(.L_63 - .L_62)
	.align		4
.L_62:
        /*00d0*/ 	.word	index@(_Z15rms_norm_kernelILi9EEvPKvPK6__halfPvffiibbb)
        /*00d4*/ 	.word	0x00000000


	//----- nvinfo : EIATTR_REGCOUNT
	.align		4
.L_63:
        /*00d8*/ 	.byte	0x04, 0x2f
        /*00da*/ 	.short	(.L_65 - .L_64)
	.align		4
.L_64:
        /*00dc*/ 	.word	index@(_Z15rms_norm_kernelILi10EEvPKvPK6__halfPvffiibbb)
        /*00e0*/ 	.word	0x00000020


	//----- nvinfo : EIATTR_FRAME_SIZE
	.align		4
.L_65:
        /*00e4*/ 	.byte	0x04, 0x11
        /*00e6*/ 	.short	(.L_67 - .L_66)
	.align		4
.L_66:
        /*00e8*/ 	.word	index@(_Z15rms_norm_kernelILi10EEvPKvPK6__halfPvffiibbb)
        /*00ec*/ 	.word	0x00000000


	//----- nvinfo : EIATTR_REGCOUNT
	.align		4
.L_67:
        /*00f0*/ 	.byte	0x04, 0x2f
        /*00f2*/ 	.short	(.L_69 - .L_68)
	.align		4
.L_68:
        /*00f4*/ 	.word	index@(_Z15rms_norm_kernelILi11EEvPKvPK6__halfPvffiibbb)
        /*00f8*/ 	.word	0x00000023


	//----- nvinfo : EIATTR_FRAME_SIZE
	.align		4
.L_69:
        /*00fc*/ 	.byte	0x04, 0x11
        /*00fe*/ 	.short	(.L_71 - .L_70)
	.align		4
.L_70:
        /*0100*/ 	.word	index@(_Z15rms_norm_kernelILi11EEvPKvPK6__halfPvffiibbb)
        /*0104*/ 	.word	0x00000000


	//----- nvinfo : EIATTR_REGCOUNT
	.align		4
.L_71:
        /*0108*/ 	.byte	0x04, 0x2f
        /*010a*/ 	.short	(.L_73 - .L_72)
	.align		4
.L_72:
        /*010c*/ 	.word	index@(_Z15rms_norm_kernelILi12EEvPKvPK6__halfPvffiibbb)
        /*0110*/ 	.word	0x00000026


	//----- nvinfo : EIATTR_FRAME_SIZE
	.align		4
.L_73:
        /*0114*/ 	.byte	0x04, 0x11
        /*0116*/ 	.short	(.L_75 - .L_74)
	.align		4
.L_74:
        /*0118*/ 	.word	index@(_Z15rms_norm_kernelILi12EEvPKvPK6__halfPvffiibbb)
        /*011c*/ 	.word	0x00000000


	//----- nvinfo : EIATTR_REGCOUNT
	.align		4
.L_75:
        /*0120*/ 	.byte	0x04, 0x2f
        /*0122*/ 	.short	(.L_77 - .L_76)
	.align		4
.L_76:
        /*0124*/ 	.word	index@(_Z15rms_norm_kernelILi13EEvPKvPK6__halfPvffiibbb)
        /*0128*/ 	.word	0x00000027


	//----- nvinfo : EIATTR_FRAME_SIZE
	.align		4
.L_77:
        /*012c*/ 	.byte	0x04, 0x11
        /*012e*/ 	.short	(.L_79 - .L_78)
	.align		4
.L_78:
        /*0130*/ 	.word	index@(_Z15rms_norm_kernelILi13EEvPKvPK6__halfPvffiibbb)
        /*0134*/ 	.word	0x00000000


	//----- nvinfo : EIATTR_REGCOUNT
	.align		4
.L_79:
        /*0138*/ 	.byte	0x04, 0x2f
        /*013a*/ 	.short	(.L_81 - .L_80)
	.align		4
.L_80:
        /*013c*/ 	.word	index@(_Z15rms_norm_kernelILi14EEvPKvPK6__halfPvffiibbb)
        /*0140*/ 	.word	0x00000028


	//----- nvinfo : EIATTR_FRAME_SIZE
	.align		4
.L_81:
        /*0144*/ 	.byte	0x04, 0x11
        /*0146*/ 	.short	(.L_83 - .L_82)
	.align		4
.L_82:
        /*0148*/ 	.word	index@(_Z15rms_norm_kernelILi14EEvPKvPK6__halfPvffiibbb)
        /*014c*/ 	.word	0x00000000


	//----- nvinfo : EIATTR_REGCOUNT
	.align		4
.L_83:
        /*0150*/ 	.byte	0x04, 0x2f
        /*0152*/ 	.short	(.L_85 - .L_84)
	.align		4
.L_84:
        /*0154*/ 	.word	index@(_Z15rms_norm_kernelILi15EEvPKvPK6__halfPvffiibbb)
        /*0158*/ 	.word	0x0000002b


	//----- nvinfo : EIATTR_FRAME_SIZE
	.align		4
.L_85:
        /*015c*/ 	.byte	0x04, 0x11
        /*015e*/ 	.short	(.L_87 - .L_86)
	.align		4
.L_86:
        /*0160*/ 	.word	index@(_Z15rms_norm_kernelILi15EEvPKvPK6__halfPvffiibbb)
        /*0164*/ 	.word	0x00000000


	//----- nvinfo : EIATTR_REGCOUNT
	.align		4
.L_87:
        /*0168*/ 	.byte	0x04, 0x2f
        /*016a*/ 	.short	(.L_89 - .L_88)
	.align		4
.L_88:
        /*016c*/ 	.word	index@(_Z15rms_norm_kernelILi16EEvPKvPK6__halfPvffiibbb)
        /*0170*/ 	.word	0x0000002e


	//----- nvinfo : EIATTR_FRAME_SIZE
	.align		4
.L_89:
        /*0174*/ 	.byte	0x04, 0x11
        /*0176*/ 	.short	(.L_91 - .L_90)
	.align		4
.L_90:
        /*0178*/ 	.word	index@(_Z15rms_norm_kernelILi16EEvPKvPK6__halfPvffiibbb)
        /*017c*/ 	.word	0x00000000


	//----- nvinfo : EIATTR_MIN_STACK_SIZE
	.align		4
.L_91:
        /*0180*/ 	.byte	0x04, 0x12
        /*0182*/ 	.short	(.L_93 - .L_92)
	.align		4
.L_92:
        /*0184*/ 	.word	index@(_Z15rms_norm_kernelILi16EEvPKvPK6__halfPvffiibbb)
        /*0188*/ 	.word	0x00000000


	//----- nvinfo : EIATTR_MIN_STACK_SIZE
	.align		4
.L_93:
        /*018c*/ 	.byte	0x04, 0x12
        /*018e*/ 	.short	(.L_95 - .L_94)
	.align		4
.L_94:
        /*0190*/ 	.word	index@(_Z15rms_norm_kernelILi15EEvPKvPK6__halfPvffiibbb)
        /*0194*/ 	.word	0x00000000


	//----- nvinfo : EIATTR_MIN_STACK_SIZE
	.align		4
.L_95:
        /*0198*/ 	.byte	0x04, 0x12
        /*019a*/ 	.short	(.L_97 - .L_96)
	.align		4
.L_96:
        /*019c*/ 	.word	index@(_Z15rms_norm_kernelILi14EEvPKvPK6__halfPvffiibbb)
        /*01a0*/ 	.word	0x00000000


	//----- nvinfo : EIATTR_MIN_STACK_SIZE
	.align		4
.L_97:
        /*01a4*/ 	.byte	0x04, 0x12
        /*01a6*/ 	.short	(.L_99 - .L_98)
	.align		4
.L_98:
        /*01a8*/ 	.word	index@(_Z15rms_norm_kernelILi13EEvPKvPK6__halfPvffiibbb)
        /*01ac*/ 	.word	0x00000000


	//----- nvinfo : EIATTR_MIN_STACK_SIZE
	.align		4
.L_99:
        /*01b0*/ 	.byte	0x04, 0x12
        /*01b2*/ 	.short	(.L_101 - .L_100)
	.align		4
.L_100:
        /*01b4*/ 	.word	index@(_Z15rms_norm_kernelILi12EEvPKvPK6__halfPvffiibbb)
        /*01b8*/ 	.word	0x00000000


	//----- nvinfo : EIATTR_MIN_STACK_SIZE
	.align		4
.L_101:
        /*01bc*/ 	.byte	0x04, 0x12
        /*01be*/ 	.short	(.L_103 - .L_102)
	.align		4
.L_102:
        /*01c0*/ 	.word	index@(_Z15rms_norm_kernelILi11EEvPKvPK6__halfPvffiibbb)
        /*01c4*/ 	.word	0x00000000


	//----- nvinfo : EIATTR_MIN_STACK_SIZE
	.align		4
.L_103:
        /*01c8*/ 	.byte	0x04, 0x12
        /*01ca*/ 	.short	(.L_105 - .L_104)
	.align		4
.L_104:
        /*01cc*/ 	.word	index@(_Z15rms_norm_kernelILi10EEvPKvPK6__halfPvffiibbb)
        /*01d0*/ 	.word	0x00000000


	//----- nvinfo : EIATTR_MIN_STACK_SIZE
	.align		4
.L_105:
        /*01d4*/ 	.byte	0x04, 0x12
        /*01d6*/ 	.short	(.L_107 - .L_106)
	.align		4
.L_106:
        /*01d8*/ 	.word	index@(_Z15rms_norm_kernelILi9EEvPKvPK6__halfPvffiibbb)
        /*01dc*/ 	.word	0x00000000


	//----- nvinfo : EIATTR_MIN_STACK_SIZE
	.align		4
.L_107:
        /*01e0*/ 	.byte	0x04, 0x12
        /*01e2*/ 	.short	(.L_109 - .L_108)
	.align		4
.L_108:
        /*01e4*/ 	.word	index@(_Z15rms_norm_kernelILi8EEvPKvPK6__halfPvffiibbb)
        /*01e8*/ 	.word	0x00000000


	//----- nvinfo : EIATTR_MIN_STACK_SIZE
	.align		4
.L_109:
        /*01ec*/ 	.byte	0x04, 0x12
        /*01ee*/ 	.short	(.L_111 - .L_110)
	.align		4
.L_110:
        /*01f0*/ 	.word	index@(_Z15rms_norm_kernelILi7EEvPKvPK6__halfPvffiibbb)
        /*01f4*/ 	.word	0x00000000


	//----- nvinfo : EIATTR_MIN_STACK_SIZE
	.align		4
.L_111:
        /*01f8*/ 	.byte	0x04, 0x12
        /*01fa*/ 	.short	(.L_113 - .L_112)
	.align		4
.L_112:
        /*01fc*/ 	.word	index@(_Z15rms_norm_kernelILi6EEvPKvPK6__halfPvffiibbb)
        /*0200*/ 	.word	0x00000000


	//----- nvinfo : EIATTR_MIN_STACK_SIZE
	.align		4
.L_113:
        /*0204*/ 	.byte	0x04, 0x12
        /*0206*/ 	.short	(.L_115 - .L_114)
	.align		4
.L_114:
        /*0208*/ 	.word	index@(_Z15rms_norm_kernelILi5EEvPKvPK6__halfPvffiibbb)
        /*020c*/ 	.word	0x00000000


	//----- nvinfo : EIATTR_MIN_STACK_SIZE
	.align		4
.L_115:
        /*0210*/ 	.byte	0x04, 0x12
        /*0212*/ 	.short	(.L_117 - .L_116)
	.align		4
.L_116:
        /*0214*/ 	.word	index@(_Z15rms_norm_kernelILi4EEvPKvPK6__halfPvffiibbb)
        /*0218*/ 	.word	0x00000000


	//----- nvinfo : EIATTR_MIN_STACK_SIZE
	.align		4
.L_117:
        /*021c*/ 	.byte	0x04, 0x12
        /*021e*/ 	.short	(.L_119 - .L_118)
	.align		4
.L_118:
        /*0220*/ 	.word	index@(_Z15rms_norm_kernelILi3EEvPKvPK6__halfPvffiibbb)
        /*0224*/ 	.word	0x00000000


	//----- nvinfo : EIATTR_MIN_STACK_SIZE
	.align		4
.L_119:
        /*0228*/ 	.byte	0x04, 0x12
        /*022a*/ 	.short	(.L_121 - .L_120)
	.align		4
.L_120:
        /*022c*/ 	.word	index@(_Z15rms_norm_kernelILi2EEvPKvPK6__halfPvffiibbb)
        /*0230*/ 	.word	0x00000000


	//----- nvinfo : EIATTR_MIN_STACK_SIZE
	.align		4
.L_121:
        /*0234*/ 	.byte	0x04, 0x12
        /*0236*/ 	.short	(.L_123 - .L_122)
	.align		4
.L_122:
        /*0238*/ 	.word	index@(_Z15rms_norm_kernelILi1EEvPKvPK6__halfPvffiibbb)
        /*023c*/ 	.word	0x00000000
.L_123:


//--------------------- .nv.info._Z15rms_norm_kernelILi16EEvPKvPK6__halfPvffiibbb --------------------------
	.section	.nv.info._Z15rms_norm_kernelILi16EEvPKvPK6__halfPvffiibbb,"",@"SHT_CUDA_INFO"
	.sectionflags	@""
	.align	4


	//----- nvinfo : EIATTR_CUDA_API_VERSION
	.align		4
        /*0000*/ 	.byte	0x04, 0x37
        /*0002*/ 	.short	(.L_125 - .L_124)
.L_124:
        /*0004*/ 	.word	0x00000082


	//----- nvinfo : EIATTR_SW2861232_WAR
	.align		4
.L_125:
        /*0008*/ 	.byte	0x01, 0x35
	.zero		2


	//----- nvinfo : EIATTR_PARAM_CBANK
	.align		4
        /*000c*/ 	.byte	0x04, 0x0a
        /*000e*/ 	.short	(.L_127 - .L_126)
	.align		4
.L_126:
        /*0010*/ 	.word	index@(.nv.constant0._Z15rms_norm_kernelILi16EEvPKvPK6__halfPvffiibbb)
        /*0014*/ 	.short	0x0160
        /*0016*/ 	.short	0x002b


	//----- nvinfo : EIATTR_CBANK_PARAM_SIZE
	.align		4
.L_127:
        /*0018*/ 	.byte	0x03, 0x19
        /*001a*/ 	.short	0x002b


	//----- nvinfo : EIATTR_KPARAM_INFO
	.align		4
        /*001c*/ 	.byte	0x04, 0x17
        /*001e*/ 	.short	(.L_129 - .L_128)
.L_128:
        /*0020*/ 	.word	0x00000000
        /*0024*/ 	.short	0x0009
        /*0026*/ 	.short	0x002a
        /*0028*/ 	.byte	0x00, 0xf0, 0x05, 0x00


	//----- nvinfo : EIATTR_KPARAM_INFO
	.align		4
.L_129:
        /*002c*/ 	.byte	0x04, 0x17
        /*002e*/ 	.short	(.L_131 - .L_130)
.L_130:
        /*0030*/ 	.word	0x00000000
        /*0034*/ 	.short	0x0008
        /*0036*/ 	.short	0x0029
        /*0038*/ 	.byte	0x00, 0xf0, 0x05, 0x00


	//----- nvinfo : EIATTR_KPARAM_INFO
	.align		4
.L_131:
        /*003c*/ 	.byte	0x04, 0x17
        /*003e*/ 	.short	(.L_133 - .L_132)
.L_132:
        /*0040*/ 	.word	0x00000000
        /*0044*/ 	.short	0x0007
        /*0046*/ 	.short	0x0028
        /*0048*/ 	.byte	0x00, 0xf0, 0x05, 0x00


	//----- nvinfo : EIATTR_KPARAM_INFO
	.align		4
.L_133:
        /*004c*/ 	.byte	0x04, 0x17
        /*004e*/ 	.short	(.L_135 - .L_134)
.L_134:
        /*0050*/ 	.word	0x00000000
        /*0054*/ 	.short	0x0006
        /*0056*/ 	.short	0x0024
        /*0058*/ 	.byte	0x00, 0xf0, 0x11, 0x00


	//----- nvinfo : EIATTR_KPARAM_INFO
	.align		4
.L_135:
        /*005c*/ 	.byte	0x04, 0x17
        /*005e*/ 	.short	(.L_137 - .L_136)
.L_136:
        /*0060*/ 	.word	0x00000000
        /*0064*/ 	.short	0x0005
        /*0066*/ 	.short	0x0020
        /*0068*/ 	.byte	0x00, 0xf0, 0x11, 0x00


	//----- nvinfo : EIATTR_KPARAM_INFO
	.align		4
.L_137:
        /*006c*/ 	.byte	0x04, 0x17
        /*006e*/ 	.short	(.L_139 - .L_138)
.L_138:
        /*0070*/ 	.word	0x00000000
        /*0074*/ 	.short	0x0004
        /*0076*/ 	.short	0x001c
        /*0078*/ 	.byte	0x00, 0xf0, 0x11, 0x00


	//----- nvinfo : EIATTR_KPARAM_INFO
	.align		4
.L_139:
        /*007c*/ 	.byte	0x04, 0x17
        /*007e*/ 	.short	(.L_141 - .L_140)
.L_140:
        /*0080*/ 	.word	0x00000000
        /*0084*/ 	.short	0x0003
        /*0086*/ 	.short	0x0018
        /*0088*/ 	.byte	0x00, 0xf0, 0x11, 0x00


	//----- nvinfo : EIATTR_KPARAM_INFO
	.align		4
.L_141:
        /*008c*/ 	.byte	0x04, 0x17
        /*008e*/ 	.short	(.L_143 - .L_142)
.L_142:
        /*0090*/ 	.word	0x00000000
        /*0094*/ 	.short	0x0002
        /*0096*/ 	.short	0x0010
        /*0098*/ 	.byte	0x00, 0xf0, 0x21, 0x00


	//----- nvinfo : EIATTR_KPARAM_INFO
	.align		4
.L_143:
        /*009c*/ 	.byte	0x04, 0x17
        /*009e*/ 	.short	(.L_145 - .L_144)
.L_144:
        /*00a0*/ 	.word	0x00000000
        /*00a4*/ 	.short	0x0001
        /*00a6*/ 	.short	0x0008
        /*00a8*/ 	.byte	0x00, 0xf0, 0x21, 0x00


	//----- nvinfo : EIATTR_KPARAM_INFO
	.align		4
.L_145:
        /*00ac*/ 	.byte	0x04, 0x17
        /*00ae*/ 	.short	(.L_147 - .L_146)
.L_146:
        /*00b0*/ 	.word	0x00000000
        /*00b4*/ 	.short	0x0000
        /*00b6*/ 	.short	0x0000
        /*00b8*/ 	.byte	0x00, 0xf0, 0x21, 0x00


	//----- nvinfo : EIATTR_MAXREG_COUNT
	.align		4
.L_147:
        /*00bc*/ 	.byte	0x03, 0x1b
        /*00be*/ 	.short	0x00ff


	//----- nvinfo : EIATTR_NUM_BARRIERS
	.align		4
        /*00c0*/ 	.byte	0x02, 0x4c
        /*00c2*/ 	.byte	0x01
	.zero		1


	//----- nvinfo : EIATTR_MERCURY_ISA_VERSION
	.align		4
        /*00c4*/ 	.byte	0x03, 0x5f
        /*00c6*/ 	.short	0x0000


	//----- nvinfo : EIATTR_COOP_GROUP_MASK_REGIDS
	.align		4
        /*00c8*/ 	.byte	0x04, 0x29
        /*00ca*/ 	.short	(.L_149 - .L_148)


	//   ....[0]....
.L_148:
        /*00cc*/ 	.word	0xffffffff


	//   ....[1]....
        /*00d0*/ 	.word	0xffffffff


	//----- nvinfo : EIATTR_COOP_GROUP_INSTR_OFFSETS
	.align		4
.L_149:
        /*00d4*/ 	.byte	0x04, 0x28
        /*00d6*/ 	.short	(.L_151 - .L_150)


	//   ....[0]....
.L_150:
        /*00d8*/ 	.word	0x00001410


	//   ....[1]....
        /*00dc*/ 	.word	0x000014e0


	//----- nvinfo : EIATTR_EXIT_INSTR_OFFSETS
	.align		4
.L_151:
        /*00e0*/ 	.byte	0x04, 0x1c
        /*00e2*/ 	.short	(.L_153 - .L_152)


	//   ....[0]....
.L_152:
        /*00e4*/ 	.word	0x00001600


	//   ....[1]....
        /*00e8*/ 	.word	0x000016c0


	//   ....[2]....
        /*00ec*/ 	.word	0x00001780


	//   ....[3]....
        /*00f0*/ 	.word	0x00001840


	//   ....[4]....
        /*00f4*/ 	.word	0x00001900


	//   ....[5]....
        /*00f8*/ 	.word	0x000019c0


	//   ....[6]....
        /*00fc*/ 	.word	0x00001a80


	//   ....[7]....
        /*0100*/ 	.word	0x00001b40


	//   ....[8]....
        /*0104*/ 	.word	0x00001c00


	//   ....[9]....
        /*0108*/ 	.word	0x00001cc0


	//   ....[10]....
        /*010c*/ 	.word	0x00001d80


	//   ....[11]....
        /*0110*/ 	.word	0x00001e40


	//   ....[12]....
        /*0114*/ 	.word	0x00001f00


	//   ....[13]....
        /*0118*/ 	.word	0x00001fc0


	//   ....[14]....
        /*011c*/ 	.word	0x00002080


	//   ....[15]....
        /*0120*/ 	.word	0x00002140


	//   ....[16]....
        /*0124*/ 	.word	0x000021e0


	//   ....[17]....
        /*0128*/ 	.word	0x000021f0


	//   ....[18]....
        /*012c*/ 	.word	0x000022a0


	//   ....[19]....
        /*0130*/ 	.word	0x00002350


	//   ....[20]....
        /*0134*/ 	.word	0x00002400


	//   ....[21]....
        /*0138*/ 	.word	0x000024b0


	//   ....[22]....
        /*013c*/ 	.word	0x00002560


	//   ....[23]....
        /*0140*/ 	.word	0x00002610


	//   ....[24]....
        /*0144*/ 	.word	0x000026c0


	//   ....[25]....
        /*0148*/ 	.word	0x00002770


	//   ....[26]....
        /*014c*/ 	.word	0x00002820


	//   ....[27]....
        /*0150*/ 	.word	0x000028d0


	//   ....[28]....
        /*0154*/ 	.word	0x00002980


	//   ....[29]....
        /*0158*/ 	.word	0x00002a30


	//   ....[30]....
        /*015c*/ 	.word	0x00002ae0


	//   ....[31]....
        /*0160*/ 	.word	0x00002b90


	//   ....[32]....
        /*0164*/ 	.word	0x00002c40


	//   ....[33]....
        /*0168*/ 	.word	0x00002cd0


	//   ....[34]....
        /*016c*/ 	.word	0x00002d60


	//   ....[35]....
        /*0170*/ 	.word	0x00002e40


	//   ....[36]....
        /*0174*/ 	.word	0x00002f20


	//   ....[37]....
        /*0178*/ 	.word	0x00003000


	//   ....[38]....
        /*017c*/ 	.word	0x000030e0


	//   ....[39]....
        /*0180*/ 	.word	0x000031c0


	//   ....[40]....
        /*0184*/ 	.word	0x000032a0


	//   ....[41]....
        /*0188*/ 	.word	0x00003380


	//   ....[42]....
        /*018c*/ 	.word	0x00003460


	//   ....[43]....
        /*0190*/ 	.word	0x00003540


	//   ....[44]....
        /*0194*/ 	.word	0x00003620


	//   ....[45]....
        /*0198*/ 	.word	0x00003700


	//   ....[46]....
        /*019c*/ 	.word	0x000037e0


	//   ....[47]....
        /*01a0*/ 	.word	0x000038c0


	//   ....[48]....
        /*01a4*/ 	.word	0x000039a0


	//   ....[49]....
        /*01a8*/ 	.word	0x00003a80


	//   ....[50]....
        /*01ac*/ 	.word	0x00003b40


	//   ....[51]....
        /*01b0*/ 	.word	0x00003b50


	//   ....[52]....
        /*01b4*/ 	.word	0x00003c10


	//   ....[53]....
        /*01b8*/ 	.word	0x00003cd0


	//   ....[54]....
        /*01bc*/ 	.word	0x00003d90


	//   ....[55]....
        /*01c0*/ 	.word	0x00003e50


	//   ....[56]....
        /*01c4*/ 	.word	0x00003f10


	//   ....[57]....
        /*01c8*/ 	.word	0x00003fd0


	//   ....[58]....
        /*01cc*/ 	.word	0x00004090


	//   ....[59]....
        /*01d0*/ 	.word	0x00004150


	//   ....[60]....
        /*01d4*/ 	.word	0x00004210


	//   ....[61]....
        /*01d8*/ 	.word	0x000042d0


	//   ....[62]....
        /*01dc*/ 	.word	0x00004390


	//   ....[63]....
        /*01e0*/ 	.word	0x00004450


	//   ....[64]....
        /*01e4*/ 	.word	0x00004510


	//   ....[65]....
        /*01e8*/ 	.word	0x000045d0


	//   ....[66]....
        /*01ec*/ 	.word	0x00004690


	//   ....[67]....
        /*01f0*/ 	.word	0x00004730


	//----- nvinfo : EIATTR_CRS_STACK_SIZE
	.align		4
.L_153:
        /*01f4*/ 	.byte	0x04, 0x1e
        /*01f6*/ 	.short	(.L_155 - .L_154)
.L_154:
        /*01f8*/ 	.word	0x00000000
.L_155:


//--------------------- .nv.info._Z15rms_norm_kernelILi15EEvPKvPK6__halfPvffiibbb --------------------------
	.section	.nv.info._Z15rms_norm_kernelILi15EEvPKvPK6__halfPvffiibbb,"",@"SHT_CUDA_INFO"
	.sectionflags	@""
	.align	4


	//----- nvinfo : EIATTR_CUDA_API_VERSION
	.align		4
        /*0000*/ 	.byte	0x04, 0x37
        /*0002*/ 	.short	(.L_157 - .L_156)
.L_156:
        /*0004*/ 	.word	0x00000082


	//----- nvinfo : EIATTR_SW2861232_WAR
	.align		4
.L_157:
        /*0008*/ 	.byte	0x01, 0x35
	.zero		2


	//----- nvinfo : EIATTR_PARAM_CBANK
	.align		4
        /*000c*/ 	.byte	0x04, 0x0a
        /*000e*/ 	.short	(.L_159 - .L_158)
	.align		4
.L_158:
        /*0010*/ 	.word	index@(.nv.constant0._Z15rms_norm_kernelILi15EEvPKvPK6__halfPvffiibbb)
        /*0014*/ 	.short	0x0160
        /*0016*/ 	.short	0x002b


	//----- nvinfo : EIATTR_CBANK_PARAM_SIZE
	.align		4
.L_159:
        /*0018*/ 	.byte	0x03, 0x19
        /*001a*/ 	.short	0x002b


	//----- nvinfo : EIATTR_KPARAM_INFO
	.align		4
        /*001c*/ 	.byte	0x04, 0x17
        /*001e*/ 	.short	(.L_161 - .L_160)
.L_160:
        /*0020*/ 	.word	0x00000000
        /*0024*/ 	.short	0x0009
        /*0026*/ 	.short	0x002a
        /*0028*/ 	.byte	0x00, 0xf0, 0x05, 0x00


	//----- nvinfo : EIATTR_KPARAM_INFO
	.align		4
.L_161:
        /*002c*/ 	.byte	0x04, 0x17
        /*002e*/ 	.short	(.L_163 - .L_162)
.L_162:
        /*0030*/ 	.word	0x00000000
        /*0034*/ 	.short	0x0008
        /*0036*/ 	.short	0x0029
        /*0038*/ 	.byte	0x00, 0xf0, 0x05, 0x00


	//----- nvinfo : EIATTR_KPARAM_INFO
	.align		4
.L_163:
        /*003c*/ 	.byte	0x04, 0x17
        /*003e*/ 	.short	(.L_165 - .L_164)
.L_164:
        /*0040*/ 	.word	0x00000000
        /*0044*/ 	.short	0x0007
        /*0046*/ 	.short	0x0028
        /*0048*/ 	.byte	0x00, 0xf0, 0x05, 0x00


	//----- nvinfo : EIATTR_KPARAM_INFO
	.align		4
.L_165:
        /*004c*/ 	.byte	0x04, 0x17
        /*004e*/ 	.short	(.L_167 - .L_166)
.L_166:
        /*0050*/ 	.word	0x00000000
        /*0054*/ 	.short	0x0006
        /*0056*/ 	.short	0x0024
        /*0058*/ 	.byte	0x00, 0xf0, 0x11, 0x00


	//----- nvinfo : EIATTR_KPARAM_INFO
	.align		4
.L_167:
        /*005c*/ 	.byte	0x04, 0x17
        /*005e*/ 	.short	(.L_169 - .L_168)
.L_168:
        /*0060*/ 	.word	0x00000000
        /*0064*/ 	.short	0x0005
        /*0066*/ 	.short	0x0020
        /*0068*/ 	.byte	0x00, 0xf0, 0x11, 0x00


	//----- nvinfo : EIATTR_KPARAM_INFO
	.align		4
.L_169:
        /*006c*/ 	.byte	0x04, 0x17
        /*006e*/ 	.short	(.L_171 - .L_170)
.L_170:
        /*0070*/ 	.word	0x00000000
        /*0074*/ 	.short	0x0004
        /*0076*/ 	.short	0x001c
        /*0078*/ 	.byte	0x00, 0xf0, 0x11, 0x00


	//----- nvinfo : EIATTR_KPARAM_INFO
	.align		4
.L_171:
        /*007c*/ 	.byte	0x04, 0x17
        /*007e*/ 	.short	(.L_173 - .L_172)
.L_172:
        /*0080*/ 	.word	0x00000000
        /*0084*/ 	.short	0x0003
        /*0086*/ 	.short	0x0018
        /*0088*/ 	.byte	0x00, 0xf0, 0x11, 0x00


	//----- nvinfo : EIATTR_KPARAM_INFO
	.align		4
.L_173:
        /*008c*/ 	.byte	0x04, 0x17
        /*008e*/ 	.short	(.L_175 - .L_174)
.L_174:
        /*0090*/ 	.word	0x00000000
        /*0094*/ 	.short	0x0002
        /*0096*/ 	.short	0x0010
        /*0098*/ 	.byte	0x00, 0xf0, 0x21, 0x00


	//----- nvinfo : EIATTR_KPARAM_INFO
	.align		4
.L_175:
        /*009c*/ 	.byte	0x04, 0x17
        /*009e*/ 	.short	(.L_177 - .L_176)
.L_176:
        /*00a0*/ 	.word	0x00000000
        /*00a4*/ 	.short	0x0001
        /*00a6*/ 	.short	0x0008
        /*00a8*/ 	.byte	0x00, 0xf0, 0x21, 0x00


	//----- nvinfo : EIATTR_KPARAM_INFO
	.align		4
.L_177:
        /*00ac*/ 	.byte	0x04, 0x17
        /*00ae*/ 	.short	(.L_179 - .L_178)
.L_178:
        /*00b0*/ 	.word	0x00000000
        /*00b4*/ 	.short	0x0000
        /*00b6*/ 	.short	0x0000
        /*00b8*/ 	.byte	0x00, 0xf0, 0x21, 0x00


	//----- nvinfo : EIATTR_MAXREG_COUNT
	.align		4
.L_179:
        /*00bc*/ 	.byte	0x03, 0x1b
        /*00be*/ 	.short	0x00ff


	//----- nvinfo : EIATTR_NUM_BARRIERS
	.align		4
        /*00c0*/ 	.byte	0x02, 0x4c
        /*00c2*/ 	.byte	0x01
	.zero		1


	//----- nvinfo : EIATTR_MERCURY_ISA_VERSION
	.align		4
        /*00c4*/ 	.byte	0x03, 0x5f
        /*00c6*/ 	.short	0x0000


	//----- nvinfo : EIATTR_COOP_GROUP_MASK_REGIDS
	.align		4
        /*00c8*/ 	.byte	0x04, 0x29
        /*00ca*/ 	.short	(.L_181 - .L_180)


	//   ....[0]....
.L_180:
        /*00cc*/ 	.word	0xffffffff


	//   ....[1]....
        /*00d0*/ 	.word	0xffffffff


	//----- nvinfo : EIATTR_COOP_GROUP_INSTR_OFFSETS
	.align		4
.L_181:
        /*00d4*/ 	.byte	0x04, 0x28
        /*00d6*/ 	.short	(.L_183 - .L_182)


	//   ....[0]....
.L_182:
        /*00d8*/ 	.word	0x000012f0


	//   ....[1]....
        /*00dc*/ 	.word	0x000013c0


	//----- nvinfo : EIATTR_EXIT_INSTR_OFFSETS
	.align		4
.L_183:
        /*00e0*/ 	.byte	0x04, 0x1c
        /*00e2*/ 	.short	(.L_185 - .L_184)


	//   ....[0]....
.L_184:
        /*00e4*/ 	.word	0x000014e0


	//   ....[1]....
        /*00e8*/ 	.word	0x000015a0


	//   ....[2]....
        /*00ec*/ 	.word	0x00001660


	//   ....[3]....
        /*00f0*/ 	.word	0x00001720


	//   ....[4]....
        /*00f4*/ 	.word	0x000017e0


	//   ....[5]....
        /*00f8*/ 	.word	0x000018a0


	//   ....[6]....
        /*00fc*/ 	.word	0x00001960


	//   ....[7]....
        /*0100*/ 	.word	0x00001a20


	//   ....[8]....
        /*0104*/ 	.word	0x00001ae0


	//   ....[9]....
        /*0108*/ 	.word	0x00001ba0


	//   ....[10]....
        /*010c*/ 	.word	0x00001c60


	//   ....[11]....
        /*0110*/ 	.word	0x00001d20


	//   ....[12]....
        /*0114*/ 	.word	0x00001de0


	//   ....[13]....
        /*0118*/ 	.word	0x00001ea0


	//   ....[14]....
        /*011c*/ 	.word	0x00001f60


	//   ....[15]....
        /*0120*/ 	.word	0x00002000


	//   ....[16]....
        /*0124*/ 	.word	0x00002010


	//   ....[17]....
        /*0128*/ 	.word	0x000020c0


	//   ....[18]....
        /*012c*/ 	.word	0x00002170


	//   ....[19]....
        /*0130*/ 	.word	0x00002220


	//   ....[20]....
        /*0134*/ 	.word	0x000022d0


	//   ....[21]....
        /*0138*/ 	.word	0x00002380


	//   ....[22]....
        /*013c*/ 	.word	0x00002430


	//   ....[23]....
        /*0140*/ 	.word	0x000024e0


	//   ....[24]....
        /*0144*/ 	.word	0x00002590


	//   ....[25]....
        /*0148*/ 	.word	0x00002640


	//   ....[26]....
        /*014c*/ 	.word	0x000026f0


	//   ....[27]....
        /*0150*/ 	.word	0x000027a0


	//   ....[28]....
        /*0154*/ 	.word	0x00002850


	//   ....[29]....
        /*0158*/ 	.word	0x00002900


	//   ....[30]....
        /*015c*/ 	.word	0x000029b0


	//   ....[31]....
        /*0160*/ 	.word	0x00002a40


	//   ....[32]....
        /*0164*/ 	.word	0x00002ad0


	//   ....[33]....
        /*0168*/ 	.word	0x00002bb0


	//   ....[34]....
        /*016c*/ 	.word	0x00002c90


	//   ....[35]....
        /*0170*/ 	.word	0x00002d70


	//   ....[36]....
        /*0174*/ 	.word	0x00002e50


	//   ....[37]....
        /*0178*/ 	.word	0x00002f30


	//   ....[38]....
        /*017c*/ 	.word	0x00003010


	//   ....[39]....
        /*0180*/ 	.word	0x000030f0


	//   ....[40]....
        /*0184*/ 	.word	0x000031d0


	//   ....[41]....
        /*0188*/ 	.word	0x000032b0


	//   ....[42]....
        /*018c*/ 	.word	0x00003390


	//   ....[43]....
        /*0190*/ 	.word	0x00003470


	//   ....[44]....
        /*0194*/ 	.word	0x00003550


	//   ....[45]....
        /*0198*/ 	.word	0x00003630


	//   ....[46]....
        /*019c*/ 	.word	0x00003710


	//   ....[47]....
        /*01a0*/ 	.word	0x000037d0


	//   ....[48]....
        /*01a4*/ 	.word	0x000037e0


	//   ....[49]....
        /*01a8*/ 	.word	0x000038a0


	//   ....[50]....
        /*01ac*/ 	.word	0x00003960


	//   ....[51]....
        /*01b0*/ 	.word	0x00003a20


	//   ....[52]....
        /*01b4*/ 	.word	0x00003ae0


	//   ....[53]....
        /*01b8*/ 	.word	0x00003ba0


	//   ....[54]....
        /*01bc*/ 	.word	0x00003c60


	//   ....[55]....
        /*01c0*/ 	.word	0x00003d20


	//   ....[56]....
        /*01c4*/ 	.word	0x00003de0


	//   ....[57]....
        /*01c8*/ 	.word	0x00003ea0


	//   ....[58]....
        /*01cc*/ 	.word	0x00003f60


	//   ....[59]....
        /*01d0*/ 	.word	0x00004020


	//   ....[60]....
        /*01d4*/ 	.word	0x000040e0


	//   ....[61]....
        /*01d8*/ 	.word	0x000041a0


	//   ....[62]....
        /*01dc*/ 	.word	0x00004260


	//   ....[63]....
        /*01e0*/ 	.word	0x00004300


	//----- nvinfo : EIATTR_CRS_STACK_SIZE
	.align		4
.L_185:
        /*01e4*/ 	.byte	0x04, 0x1e
        /*01e6*/ 	.short	(.L_187 - .L_186)
.L_186:
        /*01e8*/ 	.word	0x00000000
.L_187:


//--------------------- .nv.info._Z15rms_norm_kernelILi14EEvPKvPK6__halfPvffiibbb --------------------------
	.section	.nv.info._Z15rms_norm_kernelILi14EEvPKvPK6__halfPvffiibbb,"",@"SHT_CUDA_INFO"
	.sectionflags	@""
	.align	4


	//----- nvinfo : EIATTR_CUDA_API_VERSION
	.align		4
        /*0000*/ 	.byte	0x04, 0x37
        /*0002*/ 	.short	(.L_189 - .L_188)
.L_188:
        /*0004*/ 	.word	0x00000082


	//----- nvinfo : EIATTR_SW2861232_WAR
	.align		4
.L_189:
        /*0008*/ 	.byte	0x01, 0x35
	.zero		2


	//----- nvinfo : EIATTR_PARAM_CBANK
	.align		4
        /*000c*/ 	.byte	0x04, 0x0a
        /*000e*/ 	.short	(.L_191 - .L_190)
	.align		4
.L_190:
        /*0010*/ 	.word	index@(.nv.constant0._Z15rms_norm_kernelILi14EEvPKvPK6__halfPvffiibbb)
        /*0014*/ 	.short	0x0160
        /*0016*/ 	.short	0x002b


	//----- nvinfo : EIATTR_CBANK_PARAM_SIZE
	.align		4
.L_191:
        /*0018*/ 	.byte	0x03, 0x19
        /*001a*/ 	.short	0x002b


	//----- nvinfo : EIATTR_KPARAM_INFO
	.align		4
        /*001c*/ 	.byte	0x04, 0x17
        /*001e*/ 	.short	(.L_193 - .L_192)
.L_192:
        /*0020*/ 	.word	0x00000000
        /*0024*/ 	.short	0x0009
        /*0026*/ 	.short	0x002a
        /*0028*/ 	.byte	0x00, 0xf0, 0x05, 0x00


	//----- nvinfo : EIATTR_KPARAM_INFO
	.align		4
.L_193:
        /*002c*/ 	.byte	0x04, 0x17
        /*002e*/ 	.short	(.L_195 - .L_194)
.L_194:
        /*0030*/ 	.word	0x00000000
        /*0034*/ 	.short	0x0008
        /*0036*/ 	.short	0x0029
        /*0038*/ 	.byte	0x00, 0xf0, 0x05, 0x00


	//----- nvinfo : EIATTR_KPARAM_INFO
	.align		4
.L_195:
        /*003c*/ 	.byte	0x04, 0x17
        /*003e*/ 	.short	(.L_197 - .L_196)
.L_196:
        /*0040*/ 	.word	0x00000000
        /*0044*/ 	.short	0x0007
        /*0046*/ 	.short	0x0028
        /*0048*/ 	.byte	0x00, 0xf0, 0x05, 0x00


	//----- nvinfo : EIATTR_KPARAM_INFO
	.align		4
.L_197:
        /*004c*/ 	.byte	0x04, 0x17
        /*004e*/ 	.short	(.L_199 - .L_198)
.L_198:
        /*0050*/ 	.word	0x00000000
        /*0054*/ 	.short	0x0006
        /*0056*/ 	.short	0x0024
        /*0058*/ 	.byte	0x00, 0xf0, 0x11, 0x00


	//----- nvinfo : EIATTR_KPARAM_INFO
	.align		4
.L_199:
        /*005c*/ 	.byte	0x04, 0x17
        /*005e*/ 	.short	(.L_201 - .L_200)
.L_200:
        /*0060*/ 	.word	0x00000000
        /*0064*/ 	.short	0x0005
        /*0066*/ 	.short	0x0020
        /*0068*/ 	.byte	0x00, 0xf0, 0x11, 0x00


	//----- nvinfo : EIATTR_KPARAM_INFO
	.align		4
.L_201:
        /*006c*/ 	.byte	0x04, 0x17
        /*006e*/ 	.short	(.L_203 - .L_202)
.L_202:
        /*0070*/ 	.word	0x00000000
        /*0074*/ 	.short	0x0004
        /*0076*/ 	.short	0x001c
        /*0078*/ 	.byte	0x00, 0xf0, 0x11, 0x00


	//----- nvinfo : EIATTR_KPARAM_INFO
	.align		4
.L_203:
        /*007c*/ 	.byte	0x04, 0x17
        /*007e*/ 	.short	(.L_205 - .L_204)
.L_204:
        /*0080*/ 	.word	0x00000000
        /*0084*/ 	.short	0x0003
        /*0086*/ 	.short	0x0018
        /*0088*/ 	.byte	0x00, 0xf0, 0x11, 0x00


	//----- nvinfo : EIATTR_KPARAM_INFO
	.align		4
.L_205:
        /*008c*/ 	.byte	0x04, 0x17
        /*008e*/ 	.short	(.L_207 - .L_206)
.L_206:
        /*0090*/ 	.word	0x00000000
        /*0094*/ 	.short	0x0002
        /*0096*/ 	.short	0x0010
        /*0098*/ 	.byte	0x00, 0xf0, 0x21, 0x00


	//----- nvinfo : EIATTR_KPARAM_INFO
	.align		4
.L_207:
        /*009c*/ 	.byte	0x04, 0x17
        /*009e*/ 	.short	(.L_209 - .L_208)
.L_208:
        /*00a0*/ 	.word	0x00000000
        /*00a4*/ 	.short	0x0001
        /*00a6*/ 	.short	0x0008
        /*00a8*/ 	.byte	0x00, 0xf0, 0x21, 0x00


	//----- nvinfo : EIATTR_KPARAM_INFO
	.align		4
.L_209:
        /*00ac*/ 	.byte	0x04, 0x17
        /*00ae*/ 	.short	(.L_211 - .L_210)
.L_210:
        /*00b0*/ 	.word	0x00000000
        /*00b4*/ 	.short	0x0000
        /*00b6*/ 	.short	0x0000
        /*00b8*/ 	.byte	0x00, 0xf0, 0x21, 0x00


	//----- nvinfo : EIATTR_MAXREG_COUNT
	.align		4
.L_211:
        /*00bc*/ 	.byte	0x03, 0x1b
        /*00be*/ 	.short	0x00ff


	//----- nvinfo : EIATTR_NUM_BARRIERS
	.align		4
        /*00c0*/ 	.byte	0x02, 0x4c
        /*00c2*/ 	.byte	0x01
	.zero		1


	//----- nvinfo : EIATTR_MERCURY_ISA_VERSION
	.align		4
        /*00c4*/ 	.byte	0x03, 0x5f
        /*00c6*/ 	.short	0x0000


	//----- nvinfo : EIATTR_COOP_GROUP_MASK_REGIDS
	.align		4
        /*00c8*/ 	.byte	0x04, 0x29
        /*00ca*/ 	.short	(.L_213 - .L_212)


	//   ....[0]....
.L_212:
        /*00cc*/ 	.word	0xffffffff


	//   ....[1]....
        /*00d0*/ 	.word	0xffffffff


	//----- nvinfo : EIATTR_COOP_GROUP_INSTR_OFFSETS
	.align		4
.L_213:
        /*00d4*/ 	.byte	0x04, 0x28
        /*00d6*/ 	.short	(.L_215 - .L_214)


	//   ....[0]....
.L_214:
        /*00d8*/ 	.word	0x000011c0


	//   ....[1]....
        /*00dc*/ 	.word	0x000012a0


	//----- nvinfo : EIATTR_EXIT_INSTR_OFFSETS
	.align		4
.L_215:
        /*00e0*/ 	.byte	0x04, 0x1c
        /*00e2*/ 	.short	(.L_217 - .L_216)


	//   ....[0]....
.L_216:
        /*00e4*/ 	.word	0x000013c0


	//   ....[1]....
        /*00e8*/ 	.word	0x00001480


	//   ....[2]....
        /*00ec*/ 	.word	0x00001540


	//   ....[3]....
        /*00f0*/ 	.word	0x00001600


	//   ....[4]....
        /*00f4*/ 	.word	0x000016c0


	//   ....[5]....
        /*00f8*/ 	.word	0x00001780


	//   ....[6]....
        /*00fc*/ 	.word	0x00001840


	//   ....[7]....
        /*0100*/ 	.word	0x00001900


	//   ....[8]....
        /*0104*/ 	.word	0x000019c0


	//   ....[9]....
        /*0108*/ 	.word	0x00001a80


	//   ....[10]....
        /*010c*/ 	.word	0x00001b40


	//   ....[11]....
        /*0110*/ 	.word	0x00001c00


	//   ....[12]....
        /*0114*/ 	.word	0x00001cc0


	//   ....[13]....
        /*0118*/ 	.word	0x00001d80


	//   ....[14]....
        /*011c*/ 	.word	0x00001e20


	//   ....[15]....
        /*0120*/ 	.word	0x00001e30


	//   ....[16]....
        /*0124*/ 	.word	0x00001ee0


	//   ....[17]....
        /*0128*/ 	.word	0x00001f90


	//   ....[18]....
        /*012c*/ 	.word	0x00002040


	//   ....[19]....
        /*0130*/ 	.word	0x000020f0


	//   ....[20]....
        /*0134*/ 	.word	0x000021a0


	//   ....[21]....
        /*0138*/ 	.word	0x00002250


	//   ....[22]....
        /*013c*/ 	.word	0x00002300


	//   ....[23]....
        /*0140*/ 	.word	0x000023b0


	//   ....[24]....
        /*0144*/ 	.word	0x00002460


	//   ....[25]....
        /*0148*/ 	.word	0x00002510


	//   ....[26]....
        /*014c*/ 	.word	0x000025c0


	//   ....[27]....
        /*0150*/ 	.word	0x00002670


	//   ....[28]....
        /*0154*/ 	.word	0x00002720


	//   ....[29]....
        /*0158*/ 	.word	0x000027b0


	//   ....[30]....
        /*015c*/ 	.word	0x00002840


	//   ....[31]....
        /*0160*/ 	.word	0x00002920


	//   ....[32]....
        /*0164*/ 	.word	0x00002a00


	//   ....[33]....
        /*0168*/ 	.word	0x00002ae0


	//   ....[34]....
        /*016c*/ 	.word	0x00002bc0


	//   ....[35]....
        /*0170*/ 	.word	0x00002ca0


	//   ....[36]....
        /*0174*/ 	.word	0x00002d80


	//   ....[37]....
        /*0178*/ 	.word	0x00002e60


	//   ....[38]....
        /*017c*/ 	.word	0x00002f40


	//   ....[39]....
        /*0180*/ 	.word	0x00003020


	//   ....[40]....
        /*0184*/ 	.word	0x00003100


	//   ....[41]....
        /*0188*/ 	.word	0x000031e0


	//   ....[42]....
        /*018c*/ 	.word	0x000032c0


	//   ....[43]....
        /*0190*/ 	.word	0x000033a0


	//   ....[44]....
        /*0194*/ 	.word	0x00003460


	//   ....[45]....
        /*0198*/ 	.word	0x00003470


	//   ....[46]....
        /*019c*/ 	.word	0x00003530


	//   ....[47]....
        /*01a0*/ 	.word	0x000035f0


	//   ....[48]....
        /*01a4*/ 	.word	0x000036b0


	//   ....[49]....
        /*01a8*/ 	.word	0x00003770


	//   ....[50]....
        /*01ac*/ 	.word	0x00003830


	//   ....[51]....
        /*01b0*/ 	.word	0x000038f0


	//   ....[52]....
        /*01b4*/ 	.word	0x000039b0


	//   ....[53]....
        /*01b8*/ 	.word	0x00003a70


	//   ....[54]....
        /*01bc*/ 	.word	0x00003b30


	//   ....[55]....
        /*01c0*/ 	.word	0x00003bf0


	//   ....[56]....
        /*01c4*/ 	.word	0x00003cb0


	//   ....[57]....
        /*01c8*/ 	.word	0x00003d70


	//   ....[58]....
        /*01cc*/ 	.word	0x00003e30


	//   ....[59]....
        /*01d0*/ 	.word	0x00003ed0


	//----- nvinfo : EIATTR_CRS_STACK_SIZE
	.align		4
.L_217:
        /*01d4*/ 	.byte	0x04, 0x1e
        /*01d6*/ 	.short	(.L_219 - .L_218)
.L_218:
        /*01d8*/ 	.word	0x00000000
.L_219:


//--------------------- .nv.info._Z15rms_norm_kernelILi13EEvPKvPK6__halfPvffiibbb --------------------------
	.section	.nv.info._Z15rms_norm_kernelILi13EEvPKvPK6__halfPvffiibbb,"",@"SHT_CUDA_INFO"
	.sectionflags	@""
	.align	4


	//----- nvinfo : EIATTR_CUDA_API_VERSION
	.align		4
        /*0000*/ 	.byte	0x04, 0x37
        /*0002*/ 	.short	(.L_221 - .L_220)
.L_220:
        /*0004*/ 	.word	0x00000082


	//----- nvinfo : EIATTR_SW2861232_WAR
	.align		4
.L_221:
        /*0008*/ 	.byte	0x01, 0x35
	.zero		2


	//----- nvinfo : EIATTR_PARAM_CBANK
	.align		4
        /*000c*/ 	.byte	0x04, 0x0a
        /*000e*/ 	.short	(.L_223 - .L_222)
	.align		4
.L_222:
        /*0010*/ 	.word	index@(.nv.constant0._Z15rms_norm_kernelILi13EEvPKvPK6__halfPvffiibbb)
        /*0014*/ 	.short	0x0160
        /*0016*/ 	.short	0x002b


	//----- nvinfo : EIATTR_CBANK_PARAM_SIZE
	.align		4
.L_223:
        /*0018*/ 	.byte	0x03, 0x19
        /*001a*/ 	.short	0x002b


	//----- nvinfo : EIATTR_KPARAM_INFO
	.align		4
        /*001c*/ 	.byte	0x04, 0x17
        /*001e*/ 	.short	(.L_225 - .L_224)
.L_224:
        /*0020*/ 	.word	0x00000000
        /*0024*/ 	.short	0x0009
        /*0026*/ 	.short	0x002a
        /*0028*/ 	.byte	0x00, 0xf0, 0x05, 0x00


	//----- nvinfo : EIATTR_KPARAM_INFO
	.align		4
.L_225:
        /*002c*/ 	.byte	0x04, 0x17
        /*002e*/ 	.short	(.L_227 - .L_226)
.L_226:
        /*0030*/ 	.word	0x00000000
        /*0034*/ 	.short	0x0008
        /*0036*/ 	.short	0x0029
        /*0038*/ 	.byte	0x00, 0xf0, 0x05, 0x00


	//----- nvinfo : EIATTR_KPARAM_INFO
	.align		4
.L_227:
        /*003c*/ 	.byte	0x04, 0x17
        /*003e*/ 	.short	(.L_229 - .L_228)
.L_228:
        /*0040*/ 	.word	0x00000000
        /*0044*/ 	.short	0x0007
        /*0046*/ 	.short	0x0028
        /*0048*/ 	.byte	0x00, 0xf0, 0x05, 0x00


	//----- nvinfo : EIATTR_KPARAM_INFO
	.align		4
.L_229:
        /*004c*/ 	.byte	0x04, 0x17
        /*004e*/ 	.short	(.L_231 - .L_230)
.L_230:
        /*0050*/ 	.word	0x00000000
        /*0054*/ 	.short	0x0006
        /*0056*/ 	.short	0x0024
        /*0058*/ 	.byte	0x00, 0xf0, 0x11, 0x00


	//----- nvinfo : EIATTR_KPARAM_INFO
	.align		4
.L_231:
        /*005c*/ 	.byte	0x04, 0x17
        /*005e*/ 	.short	(.L_233 - .L_232)
.L_232:
        /*0060*/ 	.word	0x00000000
        /*0064*/ 	.short	0x0005
        /*0066*/ 	.short	0x0020
        /*0068*/ 	.byte	0x00, 0xf0, 0x11, 0x00


	//----- nvinfo : EIATTR_KPARAM_INFO
	.align		4
.L_233:
        /*006c*/ 	.byte	0x04, 0x17
        /*006e*/ 	.short	(.L_235 - .L_234)
.L_234:
        /*0070*/ 	.word	0x00000000
        /*0074*/ 	.short	0x0004
        /*0076*/ 	.short	0x001c
        /*0078*/ 	.byte	0x00, 0xf0, 0x11, 0x00


	//----- nvinfo : EIATTR_KPARAM_INFO
	.align		4
.L_235:
        /*007c*/ 	.byte	0x04, 0x17
        /*007e*/ 	.short	(.L_237 - .L_236)
.L_236:
        /*0080*/ 	.word	0x00000000
        /*0084*/ 	.short	0x0003
        /*0086*/ 	.short	0x0018
        /*0088*/ 	.byte	0x00, 0xf0, 0x11, 0x00


	//----- nvinfo : EIATTR_KPARAM_INFO
	.align		4
.L_237:
        /*008c*/ 	.byte	0x04, 0x17
        /*008e*/ 	.short	(.L_239 - .L_238)
.L_238:
        /*0090*/ 	.word	0x00000000
        /*0094*/ 	.short	0x0002
        /*0096*/ 	.short	0x0010
        /*0098*/ 	.byte	0x00, 0xf0, 0x21, 0x00


	//----- nvinfo : EIATTR_KPARAM_INFO
	.align		4
.L_239:
        /*009c*/ 	.byte	0x04, 0x17
        /*009e*/ 	.short	(.L_241 - .L_240)
.L_240:
        /*00a0*/ 	.word	0x00000000
        /*00a4*/ 	.short	0x0001
        /*00a6*/ 	.short	0x0008
        /*00a8*/ 	.byte	0x00, 0xf0, 0x21, 0x00


	//----- nvinfo : EIATTR_KPARAM_INFO
	.align		4
.L_241:
        /*00ac*/ 	.byte	0x04, 0x17
        /*00ae*/ 	.short	(.L_243 - .L_242)
.L_242:
        /*00b0*/ 	.word	0x00000000
        /*00b4*/ 	.short	0x0000
        /*00b6*/ 	.short	0x0000
        /*00b8*/ 	.byte	0x00, 0xf0, 0x21, 0x00


	//----- nvinfo : EIATTR_MAXREG_COUNT
	.align		4
.L_243:
        /*00bc*/ 	.byte	0x03, 0x1b
        /*00be*/ 	.short	0x00ff


	//----- nvinfo : EIATTR_NUM_BARRIERS
	.align		4
        /*00c0*/ 	.byte	0x02, 0x4c
        /*00c2*/ 	.byte	0x01
	.zero		1


	//----- nvinfo : EIATTR_MERCURY_ISA_VERSION
	.align		4
        /*00c4*/ 	.byte	0x03, 0x5f
        /*00c6*/ 	.short	0x0000


	//----- nvinfo : EIATTR_COOP_GROUP_MASK_REGIDS
	.align		4
        /*00c8*/ 	.byte	0x04, 0x29
        /*00ca*/ 	.short	(.L_245 - .L_244)


	//   ....[0]....
.L_244:
        /*00cc*/ 	.word	0xffffffff


	//   ....[1]....
        /*00d0*/ 	.word	0xffffffff


	//----- nvinfo : EIATTR_COOP_GROUP_INSTR_OFFSETS
	.align		4
.L_245:
        /*00d4*/ 	.byte	0x04, 0x28
        /*00d6*/ 	.short	(.L_247 - .L_246)


	//   ....[0]....
.L_246:
        /*00d8*/ 	.word	0x000010b0


	//   ....[1]....
        /*00dc*/ 	.word	0x00001180


	//----- nvinfo : EIATTR_EXIT_INSTR_OFFSETS
	.align		4
.L_247:
        /*00e0*/ 	.byte	0x04, 0x1c
        /*00e2*/ 	.short	(.L_249 - .L_248)


	//   ....[0]....
.L_248:
        /*00e4*/ 	.word	0x000012a0


	//   ....[1]....
        /*00e8*/ 	.word	0x00001360


	//   ....[2]....
        /*00ec*/ 	.word	0x00001420


	//   ....[3]....
        /*00f0*/ 	.word	0x000014e0


	//   ....[4]....
        /*00f4*/ 	.word	0x000015a0


	//   ....[5]....
        /*00f8*/ 	.word	0x00001660


	//   ....[6]....
        /*00fc*/ 	.word	0x00001720


	//   ....[7]....
        /*0100*/ 	.word	0x000017e0


	//   ....[8]....
        /*0104*/ 	.word	0x000018a0


	//   ....[9]....
        /*0108*/ 	.word	0x00001960


	//   ....[10]....
        /*010c*/ 	.word	0x00001a20


	//   ....[11]....
        /*0110*/ 	.word	0x00001ae0


	//   ....[12]....
        /*0114*/ 	.word	0x00001ba0


	//   ....[13]....
        /*0118*/ 	.word	0x00001c40


	//   ....[14]....
        /*011c*/ 	.word	0x00001c50


	//   ....[15]....
        /*0120*/ 	.word	0x00001d00


	//   ....[16]....
        /*0124*/ 	.word	0x00001db0


	//   ....[17]....
        /*0128*/ 	.word	0x00001e60


	//   ....[18]....
        /*012c*/ 	.word	0x00001f10


	//   ....[19]....
        /*0130*/ 	.word	0x00001fc0


	//   ....[20]....
        /*0134*/ 	.word	0x00002070


	//   ....[21]....
        /*0138*/ 	.word	0x00002120


	//   ....[22]....
        /*013c*/ 	.word	0x000021d0


	//   ....[23]....
        /*0140*/ 	.word	0x00002280


	//   ....[24]....
        /*0144*/ 	.word	0x00002330


	//   ....[25]....
        /*0148*/ 	.word	0x000023e0


	//   ....[26]....
        /*014c*/ 	.word	0x00002490


	//   ....[27]....
        /*0150*/ 	.word	0x00002520


	//   ....[28]....
        /*0154*/ 	.word	0x000025b0


	//   ....[29]....
        /*0158*/ 	.word	0x00002690


	//   ....[30]....
        /*015c*/ 	.word	0x00002770


	//   ....[31]....
        /*0160*/ 	.word	0x00002850


	//   ....[32]....
        /*0164*/ 	.word	0x00002930


	//   ....[33]....
        /*0168*/ 	.word	0x00002a10


	//   ....[34]....
        /*016c*/ 	.word	0x00002af0


	//   ....[35]....
        /*0170*/ 	.word	0x00002bd0


	//   ....[36]....
        /*0174*/ 	.word	0x00002cb0


	//   ....[37]....
        /*0178*/ 	.word	0x00002d90


	//   ....[38]....
        /*017c*/ 	.word	0x00002e70


	//   ....[39]....
        /*0180*/ 	.word	0x00002f50


	//   ....[40]....
        /*0184*/ 	.word	0x00003030


	//   ....[41]....
        /*0188*/ 	.word	0x000030f0


	//   ....[42]....
        /*018c*/ 	.word	0x00003100


	//   ....[43]....
        /*0190*/ 	.word	0x000031c0


	//   ....[44]....
        /*0194*/ 	.word	0x00003280


	//   ....[45]....
        /*0198*/ 	.word	0x00003340


	//   ....[46]....
        /*019c*/ 	.word	0x00003400


	//   ....[47]....
        /*01a0*/ 	.word	0x000034c0


	//   ....[48]....
        /*01a4*/ 	.word	0x00003580


	//   ....[49]....
        /*01a8*/ 	.word	0x00003640


	//   ....[50]....
        /*01ac*/ 	.word	0x00003700


	//   ....[51]....
        /*01b0*/ 	.word	0x000037c0


	//   ....[52]....
        /*01b4*/ 	.word	0x00003880


	//   ....[53]....
        /*01b8*/ 	.word	0x00003940


	//   ....[54]....
        /*01bc*/ 	.word	0x00003a00


	//   ....[55]....
        /*01c0*/ 	.word	0x00003aa0


	//----- nvinfo : EIATTR_CRS_STACK_SIZE
	.align		4
.L_249:
        /*01c4*/ 	.byte	0x04, 0x1e
        /*01c6*/ 	.short	(.L_251 - .L_250)
.L_250:
        /*01c8*/ 	.word	0x00000000
.L_251:


//--------------------- .nv.info._Z15rms_norm_kernelILi12EEvPKvPK6__halfPvffiibbb --------------------------
	.section	.nv.info._Z15rms_norm_kernelILi12EEvPKvPK6__halfPvffiibbb,"",@"SHT_CUDA_INFO"
	.sectionflags	@""
	.align	4


	//----- nvinfo : EIATTR_CUDA_API_VERSION
	.align		4
        /*0000*/ 	.byte	0x04, 0x37
        /*0002*/ 	.short	(.L_253 - .L_252)
.L_252:
        /*0004*/ 	.word	0x00000082


	//----- nvinfo : EIATTR_SW2861232_WAR
	.align		4
.L_253:
        /*0008*/ 	.byte	0x01, 0x35
	.zero		2


	//----- nvinfo : EIATTR_PARAM_CBANK
	.align		4
        /*000c*/ 	.byte	0x04, 0x0a
        /*000e*/ 	.short	(.L_255 - .L_254)
	.align		4
.L_254:
        /*0010*/ 	.word	index@(.nv.constant0._Z15rms_norm_kernelILi12EEvPKvPK6__halfPvffiibbb)
        /*0014*/ 	.short	0x0160
        /*0016*/ 	.short	0x002b


	//----- nvinfo : EIATTR_CBANK_PARAM_SIZE
	.align		4
.L_255:
        /*0018*/ 	.byte	0x03, 0x19
        /*001a*/ 	.short	0x002b


	//----- nvinfo : EIATTR_KPARAM_INFO
	.align		4
        /*001c*/ 	.byte	0x04, 0x17
        /*001e*/ 	.short	(.L_257 - .L_256)
.L_256:
        /*0020*/ 	.word	0x00000000
        /*0024*/ 	.short	0x0009
        /*0026*/ 	.short	0x002a
        /*0028*/ 	.byte	0x00, 0xf0, 0x05, 0x00


	//----- nvinfo : EIATTR_KPARAM_INFO
	.align		4
.L_257:
        /*002c*/ 	.byte	0x04, 0x17
        /*002e*/ 	.short	(.L_259 - .L_258)
.L_258:
        /*0030*/ 	.word	0x00000000
        /*0034*/ 	.short	0x0008
        /*0036*/ 	.short	0x0029
        /*0038*/ 	.byte	0x00, 0xf0, 0x05, 0x00


	//----- nvinfo : EIATTR_KPARAM_INFO
	.align		4
.L_259:
        /*003c*/ 	.byte	0x04, 0x17
        /*003e*/ 	.short	(.L_261 - .L_260)
.L_260:
        /*0040*/ 	.word	0x00000000
        /*0044*/ 	.short	0x0007
        /*0046*/ 	.short	0x0028
        /*0048*/ 	.byte	0x00, 0xf0, 0x05, 0x00


	//----- nvinfo : EIATTR_KPARAM_INFO
	.align		4
.L_261:
        /*004c*/ 	.byte	0x04, 0x17
        /*004e*/ 	.short	(.L_263 - .L_262)
.L_262:
        /*0050*/ 	.word	0x00000000
        /*0054*/ 	.short	0x0006
        /*0056*/ 	.short	0x0024
        /*0058*/ 	.byte	0x00, 0xf0, 0x11, 0x00


	//----- nvinfo : EIATTR_KPARAM_INFO
	.align		4
.L_263:
        /*005c*/ 	.byte	0x04, 0x17
        /*005e*/ 	.short	(.L_265 - .L_264)
.L_264:
        /*0060*/ 	.word	0x00000000
        /*0064*/ 	.short	0x0005
        /*0066*/ 	.short	0x0020
        /*0068*/ 	.byte	0x00, 0xf0, 0x11, 0x00


	//----- nvinfo : EIATTR_KPARAM_INFO
	.align		4
.L_265:
        /*006c*/ 	.byte	0x04, 0x17
        /*006e*/ 	.short	(.L_267 - .L_266)
.L_266:
        /*0070*/ 	.word	0x00000000
        /*0074*/ 	.short	0x0004
        /*0076*/ 	.short	0x001c
        /*0078*/ 	.byte	0x00, 0xf0, 0x11, 0x00


	//----- nvinfo : EIATTR_KPARAM_INFO
	.align		4
.L_267:
        /*007c*/ 	.byte	0x04, 0x17
        /*007e*/ 	.short	(.L_269 - .L_268)
.L_268:
        /*0080*/ 	.word	0x00000000
        /*0084*/ 	.short	0x0003
        /*0086*/ 	.short	0x0018
        /*0088*/ 	.byte	0x00, 0xf0, 0x11, 0x00


	//----- nvinfo : EIATTR_KPARAM_INFO
	.align		4
.L_269:
        /*008c*/ 	.byte	0x04, 0x17
        /*008e*/ 	.short	(.L_271 - .L_270)
.L_270:
        /*0090*/ 	.word	0x00000000
        /*0094*/ 	.short	0x0002
        /*0096*/ 	.short	0x0010
        /*0098*/ 	.byte	0x00, 0xf0, 0x21, 0x00


	//----- nvinfo : EIATTR_KPARAM_INFO
	.align		4
.L_271:
        /*009c*/ 	.byte	0x04, 0x17
        /*009e*/ 	.short	(.L_273 - .L_272)
.L_272:
        /*00a0*/ 	.word	0x00000000
        /*00a4*/ 	.short	0x0001
        /*00a6*/ 	.short	0x0008
        /*00a8*/ 	.byte	0x00, 0xf0, 0x21, 0x00


	//----- nvinfo : EIATTR_KPARAM_INFO
	.align		4
.L_273:
        /*00ac*/ 	.byte	0x04, 0x17
        /*00ae*/ 	.short	(.L_275 - .L_274)
.L_274:
        /*00b0*/ 	.word	0x00000000
        /*00b4*/ 	.short	0x0000
        /*00b6*/ 	.short	0x0000
        /*00b8*/ 	.byte	0x00, 0xf0, 0x21, 0x00


	//----- nvinfo : EIATTR_MAXREG_COUNT
	.align		4
.L_275:
        /*00bc*/ 	.byte	0x03, 0x1b
        /*00be*/ 	.short	0x00ff


	//----- nvinfo : EIATTR_NUM_BARRIERS
	.align		4
        /*00c0*/ 	.byte	0x02, 0x4c
        /*00c2*/ 	.byte	0x01
	.zero		1


	//----- nvinfo : EIATTR_MERCURY_ISA_VERSION
	.align		4
        /*00c4*/ 	.byte	0x03, 0x5f
        /*00c6*/ 	.short	0x0000


	//----- nvinfo : EIATTR_COOP_GROUP_MASK_REGIDS
	.align		4
        /*00c8*/ 	.byte	0x04, 0x29
        /*00ca*/ 	.short	(.L_277 - .L_276)


	//   ....[0]....
.L_276:
        /*00cc*/ 	.word	0xffffffff


	//   ....[1]....
        /*00d0*/ 	.word	0xffffffff


	//----- nvinfo : EIATTR_COOP_GROUP_INSTR_OFFSETS
	.align		4
.L_277:
        /*00d4*/ 	.byte	0x04, 0x28
        /*00d6*/ 	.short	(.L_279 - .L_278)


	//   ....[0]....
.L_278:
        /*00d8*/ 	.word	0x00000f90


	//   ....[1]....
        /*00dc*/ 	.word	0x00001060


	//----- nvinfo : EIATTR_EXIT_INSTR_OFFSETS
	.align		4
.L_279:
        /*00e0*/ 	.byte	0x04, 0x1c
        /*00e2*/ 	.short	(.L_281 - .L_280)


	//   ....[0]....
.L_280:
        /*00e4*/ 	.word	0x00001180


	//   ....[1]....
        /*00e8*/ 	.word	0x00001240


	//   ....[2]....
        /*00ec*/ 	.word	0x00001300


	//   ....[3]....
        /*00f0*/ 	.word	0x000013c0


	//   ....[4]....
        /*00f4*/ 	.word	0x00001480


	//   ....[5]....
        /*00f8*/ 	.word	0x00001540


	//   ....[6]....
        /*00fc*/ 	.word	0x00001600


	//   ....[7]....
        /*0100*/ 	.word	0x000016c0


	//   ....[8]....
        /*0104*/ 	.word	0x00001780


	//   ....[9]....
        /*0108*/ 	.word	0x00001840


	//   ....[10]....
        /*010c*/ 	.word	0x00001900


	//   ....[11]....
        /*0110*/ 	.word	0x000019c0


	//   ....[12]....
        /*0114*/ 	.word	0x00001a60


	//   ....[13]....
        /*0118*/ 	.word	0x00001a70


	//   ....[14]....
        /*011c*/ 	.word	0x00001b20


	//   ....[15]....
        /*0120*/ 	.word	0x00001bd0


	//   ....[16]....
        /*0124*/ 	.word	0x00001c80


	//   ....[17]....
        /*0128*/ 	.word	0x00001d30


	//   ....[18]....
        /*012c*/ 	.word	0x00001de0


	//   ....[19]....
        /*0130*/ 	.word	0x00001e90


	//   ....[20]....
        /*0134*/ 	.word	0x00001f40


	//   ....[21]....
        /*0138*/ 	.word	0x00001ff0


	//   ....[22]....
        /*013c*/ 	.word	0x000020a0


	//   ....[23]....
        /*0140*/ 	.word	0x00002150


	//   ....[24]....
        /*0144*/ 	.word	0x00002200


	//   ....[25]....
        /*0148*/ 	.word	0x00002290


	//   ....[26]....
        /*014c*/ 	.word	0x00002320


	//   ....[27]....
        /*0150*/ 	.word	0x00002400


	//   ....[28]....
        /*0154*/ 	.word	0x000024e0


	//   ....[29]....
        /*0158*/ 	.word	0x000025c0


	//   ....[30]....
        /*015c*/ 	.word	0x000026a0


	//   ....[31]....
        /*0160*/ 	.word	0x00002780


	//   ....[32]....
        /*0164*/ 	.word	0x00002860


	//   ....[33]....
        /*0168*/ 	.word	0x00002940


	//   ....[34]....
        /*016c*/ 	.word	0x00002a20


	//   ....[35]....
        /*0170*/ 	.word	0x00002b00


	//   ....[36]....
        /*0174*/ 	.word	0x00002be0


	//   ....[37]....
        /*0178*/ 	.word	0x00002cc0


	//   ....[38]....
        /*017c*/ 	.word	0x00002d80


	//   ....[39]....
        /*0180*/ 	.word	0x00002d90


	//   ....[40]....
        /*0184*/ 	.word	0x00002e50


	//   ....[41]....
        /*0188*/ 	.word	0x00002f10


	//   ....[42]....
        /*018c*/ 	.word	0x00002fd0


	//   ....[43]....
        /*0190*/ 	.word	0x00003090


	//   ....[44]....
        /*0194*/ 	.word	0x00003150


	//   ....[45]....
        /*0198*/ 	.word	0x00003210


	//   ....[46]....
        /*019c*/ 	.word	0x000032d0


	//   ....[47]....
        /*01a0*/ 	.word	0x00003390


	//   ....[48]....
        /*01a4*/ 	.word	0x00003450


	//   ....[49]....
        /*01a8*/ 	.word	0x00003510


	//   ....[50]....
        /*01ac*/ 	.word	0x000035d0


	//   ....[51]....
        /*01b0*/ 	.word	0x00003670


	//----- nvinfo : EIATTR_CRS_STACK_SIZE
	.align		4
.L_281:
        /*01b4*/ 	.byte	0x04, 0x1e
        /*01b6*/ 	.short	(.L_283 - .L_282)
.L_282:
        /*01b8*/ 	.word	0x00000000
.L_283:


//--------------------- .nv.info._Z15rms_norm_kernelILi11EEvPKvPK6__halfPvffiibbb --------------------------
	.section	.nv.info._Z15rms_norm_kernelILi11EEvPKvPK6__halfPvffiibbb,"",@"SHT_CUDA_INFO"
	.sectionflags	@""
	.align	4


	//----- nvinfo : EIATTR_CUDA_API_VERSION
	.align		4
        /*0000*/ 	.byte	0x04, 0x37
        /*0002*/ 	.short	(.L_285 - .L_284)
.L_284:
        /*0004*/ 	.word	0x00000082


	//----- nvinfo : EIATTR_SW2861232_WAR
	.align		4
.L_285:
        /*0008*/ 	.byte	0x01, 0x35
	.zero		2


	//----- nvinfo : EIATTR_PARAM_CBANK
	.align		4
        /*000c*/ 	.byte	0x04, 0x0a
        /*000e*/ 	.short	(.L_287 - .L_286)
	.align		4
.L_286:
        /*0010*/ 	.word	index@(.nv.constant0._Z15rms_norm_kernelILi11EEvPKvPK6__halfPvffiibbb)
        /*0014*/ 	.short	0x0160
        /*0016*/ 	.short	0x002b


	//----- nvinfo : EIATTR_CBANK_PARAM_SIZE
	.align		4
.L_287:
        /*0018*/ 	.byte	0x03, 0x19
        /*001a*/ 	.short	0x002b


	//----- nvinfo : EIATTR_KPARAM_INFO
	.align		4
        /*001c*/ 	.byte	0x04, 0x17
        /*001e*/ 	.short	(.L_289 - .L_288)
.L_288:
        /*0020*/ 	.word	0x00000000
        /*0024*/ 	.short	0x0009
        /*0026*/ 	.short	0x002a
        /*0028*/ 	.byte	0x00, 0xf0, 0x05, 0x00


	//----- nvinfo : EIATTR_KPARAM_INFO
	.align		4
.L_289:
        /*002c*/ 	.byte	0x04, 0x17
        /*002e*/ 	.short	(.L_291 - .L_290)
.L_290:
        /*0030*/ 	.word	0x00000000
        /*0034*/ 	.short	0x0008
        /*0036*/ 	.short	0x0029
        /*0038*/ 	.byte	0x00, 0xf0, 0x05, 0x00


	//----- nvinfo : EIATTR_KPARAM_INFO
	.align		4
.L_291:
        /*003c*/ 	.byte	0x04, 0x17
        /*003e*/ 	.short	(.L_293 - .L_292)
.L_292:
        /*0040*/ 	.word	0x00000000
        /*0044*/ 	.short	0x0007
        /*0046*/ 	.short	0x0028
        /*0048*/ 	.byte	0x00, 0xf0, 0x05, 0x00


	//----- nvinfo : EIATTR_KPARAM_INFO
	.align		4
.L_293:
        /*004c*/ 	.byte	0x04, 0x17
        /*004e*/ 	.short	(.L_295 - .L_294)
.L_294:
        /*0050*/ 	.word	0x00000000
        /*0054*/ 	.short	0x0006
        /*0056*/ 	.short	0x0024
        /*0058*/ 	.byte	0x00, 0xf0, 0x11, 0x00


	//----- nvinfo : EIATTR_KPARAM_INFO
	.align		4
.L_295:
        /*005c*/ 	.byte	0x04, 0x17
        /*005e*/ 	.short	(.L_297 - .L_296)
.L_296:
        /*0060*/ 	.word	0x00000000
        /*0064*/ 	.short	0x0005
        /*0066*/ 	.short	0x0020
        /*0068*/ 	.byte	0x00, 0xf0, 0x11, 0x00


	//----- nvinfo : EIATTR_KPARAM_INFO
	.align		4
.L_297:
        /*006c*/ 	.byte	0x04, 0x17
        /*006e*/ 	.short	(.L_299 - .L_298)
.L_298:
        /*0070*/ 	.word	0x00000000
        /*0074*/ 	.short	0x0004
        /*0076*/ 	.short	0x001c
        /*0078*/ 	.byte	0x00, 0xf0, 0x11, 0x00


	//----- nvinfo : EIATTR_KPARAM_INFO
	.align		4
.L_299:
        /*007c*/ 	.byte	0x04, 0x17
        /*007e*/ 	.short	(.L_301 - .L_300)
.L_300:
        /*0080*/ 	.word	0x00000000
        /*0084*/ 	.short	0x0003
        /*0086*/ 	.short	0x0018
        /*0088*/ 	.byte	0x00, 0xf0, 0x11, 0x00


	//----- nvinfo : EIATTR_KPARAM_INFO
	.align		4
.L_301:
        /*008c*/ 	.byte	0x04, 0x17
        /*008e*/ 	.short	(.L_303 - .L_302)
.L_302:
        /*0090*/ 	.word	0x00000000
        /*0094*/ 	.short	0x0002
        /*0096*/ 	.short	0x0010
        /*0098*/ 	.byte	0x00, 0xf0, 0x21, 0x00


	//----- nvinfo : EIATTR_KPARAM_INFO
	.align		4
.L_303:
        /*009c*/ 	.byte	0x04, 0x17
        /*009e*/ 	.short	(.L_305 - .L_304)
.L_304:
        /*00a0*/ 	.word	0x00000000
        /*00a4*/ 	.short	0x0001
        /*00a6*/ 	.short	0x0008
        /*00a8*/ 	.byte	0x00, 0xf0, 0x21, 0x00


	//----- nvinfo : EIATTR_KPARAM_INFO
	.align		4
.L_305:
        /*00ac*/ 	.byte	0x04, 0x17
        /*00ae*/ 	.short	(.L_307 - .L_306)
.L_306:
        /*00b0*/ 	.word	0x00000000
        /*00b4*/ 	.short	0x0000
        /*00b6*/ 	.short	0x0000
        /*00b8*/ 	.byte	0x00, 0xf0, 0x21, 0x00


	//----- nvinfo : EIATTR_MAXREG_COUNT
	.align		4
.L_307:
        /*00bc*/ 	.byte	0x03, 0x1b
        /*00be*/ 	.short	0x00ff


	//----- nvinfo : EIATTR_NUM_BARRIERS
	.align		4
        /*00c0*/ 	.byte	0x02, 0x4c
        /*00c2*/ 	.byte	0x01
	.zero		1


	//----- nvinfo : EIATTR_MERCURY_ISA_VERSION
	.align		4
        /*00c4*/ 	.byte	0x03, 0x5f
        /*00c6*/ 	.short	0x0000


	//----- nvinfo : EIATTR_COOP_GROUP_MASK_REGIDS
	.align		4
        /*00c8*/ 	.byte	0x04, 0x29
        /*00ca*/ 	.short	(.L_309 - .L_308)


	//   ....[0]....
.L_308:
        /*00cc*/ 	.word	0xffffffff


	//   ....[1]....
        /*00d0*/ 	.word	0xffffffff


	//----- nvinfo : EIATTR_COOP_GROUP_INSTR_OFFSETS
	.align		4
.L_309:
        /*00d4*/ 	.byte	0x04, 0x28
        /*00d6*/ 	.short	(.L_311 - .L_310)


	//   ....[0]....
.L_310:
        /*00d8*/ 	.word	0x00000e70


	//   ....[1]....
        /*00dc*/ 	.word	0x00000f40


	//----- nvinfo : EIATTR_EXIT_INSTR_OFFSETS
	.align		4
.L_311:
        /*00e0*/ 	.byte	0x04, 0x1c
        /*00e2*/ 	.short	(.L_313 - .L_312)


	//   ....[0]....
.L_312:
        /*00e4*/ 	.word	0x00001060


	//   ....[1]....
        /*00e8*/ 	.word	0x00001120


	//   ....[2]....
        /*00ec*/ 	.word	0x000011e0


	//   ....[3]....
        /*00f0*/ 	.word	0x000012a0


	//   ....[4]....
        /*00f4*/ 	.word	0x00001360


	//   ....[5]....
        /*00f8*/ 	.word	0x00001420


	//   ....[6]....
        /*00fc*/ 	.word	0x000014e0


	//   ....[7]....
        /*0100*/ 	.word	0x000015a0


	//   ....[8]....
        /*0104*/ 	.word	0x00001660


	//   ....[9]....
        /*0108*/ 	.word	0x00001720


	//   ....[10]....
        /*010c*/ 	.word	0x000017e0


	//   ....[11]....
        /*0110*/ 	.word	0x00001880


	//   ....[12]....
        /*0114*/ 	.word	0x00001890


	//   ....[13]....
        /*0118*/ 	.word	0x00001940


	//   ....[14]....
        /*011c*/ 	.word	0x000019f0


	//   ....[15]....
        /*0120*/ 	.word	0x00001aa0


	//   ....[16]....
        /*0124*/ 	.word	0x00001b50


	//   ....[17]....
        /*0128*/ 	.word	0x00001c00


	//   ....[18]....
        /*012c*/ 	.word	0x00001cb0


	//   ....[19]....
        /*0130*/ 	.word	0x00001d60


	//   ....[20]....
        /*0134*/ 	.word	0x00001e10


	//   ....[21]....
        /*0138*/ 	.word	0x00001ec0


	//   ....[22]....
        /*013c*/ 	.word	0x00001f70


	//   ....[23]....
        /*0140*/ 	.word	0x00002000


	//   ....[24]....
        /*0144*/ 	.word	0x00002090


	//   ....[25]....
        /*0148*/ 	.word	0x00002170


	//   ....[26]....
        /*014c*/ 	.word	0x00002250


	//   ....[27]....
        /*0150*/ 	.word	0x00002330


	//   ....[28]....
        /*0154*/ 	.word	0x00002410


	//   ....[29]....
        /*0158*/ 	.word	0x000024f0


	//   ....[30]....
        /*015c*/ 	.word	0x000025d0


	//   ....[31]....
        /*0160*/ 	.word	0x000026b0


	//   ....[32]....
        /*0164*/ 	.word	0x00002790


	//   ....[33]....
        /*0168*/ 	.word	0x00002870


	//   ....[34]....
        /*016c*/ 	.word	0x00002950


	//   ....[35]....
        /*0170*/ 	.word	0x00002a10


	//   ....[36]....
        /*0174*/ 	.word	0x00002a20


	//   ....[37]....
        /*0178*/ 	.word	0x00002ae0


	//   ....[38]....
        /*017c*/ 	.word	0x00002ba0


	//   ....[39]....
        /*0180*/ 	.word	0x00002c60


	//   ....[40]....
        /*0184*/ 	.word	0x00002d20


	//   ....[41]....
        /*0188*/ 	.word	0x00002de0


	//   ....[42]....
        /*018c*/ 	.word	0x00002ea0


	//   ....[43]....
        /*0190*/ 	.word	0x00002f60


	//   ....[44]....
        /*0194*/ 	.word	0x00003020


	//   ....[45]....
        /*0198*/ 	.word	0x000030e0


	//   ....[46]....
        /*019c*/ 	.word	0x000031a0


	//   ....[47]....
        /*01a0*/ 	.word	0x00003240


	//----- nvinfo : EIATTR_CRS_STACK_SIZE
	.align		4
.L_313:
        /*01a4*/ 	.byte	0x04, 0x1e
        /*01a6*/ 	.short	(.L_315 - .L_314)
.L_314:
        /*01a8*/ 	.word	0x00000000
.L_315:


//--------------------- .nv.info._Z15rms_norm_kernelILi10EEvPKvPK6__halfPvffiibbb --------------------------
	.section	.nv.info._Z15rms_norm_kernelILi10EEvPKvPK6__halfPvffiibbb,"",@"SHT_CUDA_INFO"
	.sectionflags	@""
	.align	4


	//----- nvinfo : EIATTR_CUDA_API_VERSION
	.align		4
        /*0000*/ 	.byte	0x04, 0x37
        /*0002*/ 	.short	(.L_317 - .L_316)
.L_316:
        /*0004*/ 	.word	0x00000082


	//----- nvinfo : EIATTR_SW2861232_WAR
	.align		4
.L_317:
        /*0008*/ 	.byte	0x01, 0x35
	.zero		2


	//----- nvinfo : EIATTR_PARAM_CBANK
	.align		4
        /*000c*/ 	.byte	0x04, 0x0a
        /*000e*/ 	.short	(.L_319 - .L_318)
	.align		4
.L_318:
        /*0010*/ 	.word	index@(.nv.constant0._Z15rms_norm_kernelILi10EEvPKvPK6__halfPvffiibbb)
        /*0014*/ 	.short	0x0160
        /*0016*/ 	.short	0x002b


	//----- nvinfo : EIATTR_CBANK_PARAM_SIZE
	.align		4
.L_319:
        /*0018*/ 	.byte	0x03, 0x19
        /*001a*/ 	.short	0x002b


	//----- nvinfo : EIATTR_KPARAM_INFO
	.align		4
        /*001c*/ 	.byte	0x04, 0x17
        /*001e*/ 	.short	(.L_321 - .L_320)
.L_320:
        /*0020*/ 	.word	0x00000000
        /*0024*/ 	.short	0x0009
        /*0026*/ 	.short	0x002a
        /*0028*/ 	.byte	0x00, 0xf0, 0x05, 0x00


	//----- nvinfo : EIATTR_KPARAM_INFO
	.align		4
.L_321:
        /*002c*/ 	.byte	0x04, 0x17
        /*002e*/ 	.short	(.L_323 - .L_322)
.L_322:
        /*0030*/ 	.word	0x00000000
        /*0034*/ 	.short	0x0008
        /*0036*/ 	.short	0x0029
        /*0038*/ 	.byte	0x00, 0xf0, 0x05, 0x00


	//----- nvinfo : EIATTR_KPARAM_INFO
	.align		4
.L_323:
        /*003c*/ 	.byte	0x04, 0x17
        /*003e*/ 	.short	(.L_325 - .L_324)
.L_324:
        /*0040*/ 	.word	0x00000000
        /*0044*/ 	.short	0x0007
        /*0046*/ 	.short	0x0028
        /*0048*/ 	.byte	0x00, 0xf0, 0x05, 0x00


	//----- nvinfo : EIATTR_KPARAM_INFO
	.align		4
.L_325:
        /*004c*/ 	.byte	0x04, 0x17
        /*004e*/ 	.short	(.L_327 - .L_326)
.L_326:
        /*0050*/ 	.word	0x00000000
        /*0054*/ 	.short	0x0006
        /*0056*/ 	.short	0x0024
        /*0058*/ 	.byte	0x00, 0xf0, 0x11, 0x00


	//----- nvinfo : EIATTR_KPARAM_INFO
	.align		4
.L_327:
        /*005c*/ 	.byte	0x04, 0x17
        /*005e*/ 	.short	(.L_329 - .L_328)
.L_328:
        /*0060*/ 	.word	0x00000000
        /*0064*/ 	.short	0x0005
        /*0066*/ 	.short	0x0020
        /*0068*/ 	.byte	0x00, 0xf0, 0x11, 0x00


	//----- nvinfo : EIATTR_KPARAM_INFO
	.align		4
.L_329:
        /*006c*/ 	.byte	0x04, 0x17
        /*006e*/ 	.short	(.L_331 - .L_330)
.L_330:
        /*0070*/ 	.word	0x00000000
        /*0074*/ 	.short	0x0004
        /*0076*/ 	.short	0x001c
        /*0078*/ 	.byte	0x00, 0xf0, 0x11, 0x00


	//----- nvinfo : EIATTR_KPARAM_INFO
	.align		4
.L_331:
        /*007c*/ 	.byte	0x04, 0x17
        /*007e*/ 	.short	(.L_333 - .L_332)
.L_332:
        /*0080*/ 	.word	0x00000000
        /*0084*/ 	.short	0x0003
        /*0086*/ 	.short	0x0018
        /*0088*/ 	.byte	0x00, 0xf0, 0x11, 0x00


	//----- nvinfo : EIATTR_KPARAM_INFO
	.align		4
.L_333:
        /*008c*/ 	.byte	0x04, 0x17
        /*008e*/ 	.short	(.L_335 - .L_334)
.L_334:
        /*0090*/ 	.word	0x00000000
        /*0094*/ 	.short	0x0002
        /*0096*/ 	.short	0x0010
        /*0098*/ 	.byte	0x00, 0xf0, 0x21, 0x00


	//----- nvinfo : EIATTR_KPARAM_INFO
	.align		4
.L_335:
        /*009c*/ 	.byte	0x04, 0x17
        /*009e*/ 	.short	(.L_337 - .L_336)
.L_336:
        /*00a0*/ 	.word	0x00000000
        /*00a4*/ 	.short	0x0001
        /*00a6*/ 	.short	0x0008
        /*00a8*/ 	.byte	0x00, 0xf0, 0x21, 0x00


	//----- nvinfo : EIATTR_KPARAM_INFO
	.align		4
.L_337:
        /*00ac*/ 	.byte	0x04, 0x17
        /*00ae*/ 	.short	(.L_339 - .L_338)
.L_338:
        /*00b0*/ 	.word	0x00000000
        /*00b4*/ 	.short	0x0000
        /*00b6*/ 	.short	0x0000
        /*00b8*/ 	.byte	0x00, 0xf0, 0x21, 0x00


	//----- nvinfo : EIATTR_MAXREG_COUNT
	.align		4
.L_339:
        /*00bc*/ 	.byte	0x03, 0x1b
        /*00be*/ 	.short	0x00ff


	//----- nvinfo : EIATTR_NUM_BARRIERS
	.align		4
        /*00c0*/ 	.byte	0x02, 0x4c
        /*00c2*/ 	.byte	0x01
	.zero		1


	//----- nvinfo : EIATTR_MERCURY_ISA_VERSION
	.align		4
        /*00c4*/ 	.byte	0x03, 0x5f
        /*00c6*/ 	.short	0x0000


	//----- nvinfo : EIATTR_COOP_GROUP_MASK_REGIDS
	.align		4
        /*00c8*/ 	.byte	0x04, 0x29
        /*00ca*/ 	.short	(.L_341 - .L_340)


	//   ....[0]....
.L_340:
        /*00cc*/ 	.word	0xffffffff


	//   ....[1]....
        /*00d0*/ 	.word	0xffffffff


	//----- nvinfo : EIATTR_COOP_GROUP_INSTR_OFFSETS
	.align		4
.L_341:
        /*00d4*/ 	.byte	0x04, 0x28
        /*00d6*/ 	.short	(.L_343 - .L_342)


	//   ....[0]....
.L_342:
        /*00d8*/ 	.word	0x00000d40


	//   ....[1]....
        /*00dc*/ 	.word	0x00000e20


	//----- nvinfo : EIATTR_EXIT_INSTR_OFFSETS
	.align		4
.L_343:
        /*00e0*/ 	.byte	0x04, 0x1c
        /*00e2*/ 	.short	(.L_345 - .L_344)


	//   ....[0]....
.L_344:
        /*00e4*/ 	.word	0x00000f40


	//   ....[1]....
        /*00e8*/ 	.word	0x00001000


	//   ....[2]....
        /*00ec*/ 	.word	0x000010c0


	//   ....[3]....
        /*00f0*/ 	.word	0x00001180


	//   ....[4]....
        /*00f4*/ 	.word	0x00001240


	//   ....[5]....
        /*00f8*/ 	.word	0x00001300


	//   ....[6]....
        /*00fc*/ 	.word	0x000013c0


	//   ....[7]....
        /*0100*/ 	.word	0x00001480


	//   ....[8]....
        /*0104*/ 	.word	0x00001540


	//   ....[9]....
        /*0108*/ 	.word	0x00001600


	//   ....[10]....
        /*010c*/ 	.word	0x000016a0


	//   ....[11]....
        /*0110*/ 	.word	0x000016b0


	//   ....[12]....
        /*0114*/ 	.word	0x00001760


	//   ....[13]....
        /*0118*/ 	.word	0x00001810


	//   ....[14]....
        /*011c*/ 	.word	0x000018c0


	//   ....[15]....
        /*0120*/ 	.word	0x00001970


	//   ....[16]....
        /*0124*/ 	.word	0x00001a20


	//   ....[17]....
        /*0128*/ 	.word	0x00001ad0


	//   ....[18]....
        /*012c*/ 	.word	0x00001b80


	//   ....[19]....
        /*0130*/ 	.word	0x00001c30


	//   ....[20]....
        /*0134*/ 	.word	0x00001ce0


	//   ....[21]....
        /*0138*/ 	.word	0x00001d70


	//   ....[22]....
        /*013c*/ 	.word	0x00001e00


	//   ....[23]....
        /*0140*/ 	.word	0x00001ee0


	//   ....[24]....
        /*0144*/ 	.word	0x00001fc0


	//   ....[25]....
        /*0148*/ 	.word	0x000020a0


	//   ....[26]....
        /*014c*/ 	.word	0x00002180


	//   ....[27]....
        /*0150*/ 	.word	0x00002260


	//   ....[28]....
        /*0154*/ 	.word	0x00002340


	//   ....[29]....
        /*0158*/ 	.word	0x00002420


	//   ....[30]....
        /*015c*/ 	.word	0x00002500


	//   ....[31]....
        /*0160*/ 	.word	0x000025e0


	//   ....[32]....
        /*0164*/ 	.word	0x000026a0


	//   ....[33]....
        /*0168*/ 	.word	0x000026b0


	//   ....[34]....
        /*016c*/ 	.word	0x00002770


	//   ....[35]....
        /*0170*/ 	.word	0x00002830


	//   ....[36]....
        /*0174*/ 	.word	0x000028f0


	//   ....[37]....
        /*0178*/ 	.word	0x000029b0


	//   ....[38]....
        /*017c*/ 	.word	0x00002a70


	//   ....[39]....
        /*0180*/ 	.word	0x00002b30


	//   ....[40]....
        /*0184*/ 	.word	0x00002bf0


	//   ....[41]....
        /*0188*/ 	.word	0x00002cb0


	//   ....[42]....
        /*018c*/ 	.word	0x00002d70


	//   ....[43]....
        /*0190*/ 	.word	0x00002e10


	//----- nvinfo : EIATTR_CRS_STACK_SIZE
	.align		4
.L_345:
        /*0194*/ 	.byte	0x04, 0x1e
        /*0196*/ 	.short	(.L_347 - .L_346)
.L_346:
        /*0198*/ 	.word	0x00000000
.L_347:


//--------------------- .nv.info._Z15rms_norm_kernelILi9EEvPKvPK6__halfPvffiibbb --------------------------
	.section	.nv.info._Z15rms_norm_kernelILi9EEvPKvPK6__halfPvffiibbb,"",@"SHT_CUDA_INFO"
	.sectionflags	@""
	.align	4


	//----- nvinfo : EIATTR_CUDA_API_VERSION
	.align		4
        /*0000*/ 	.byte	0x04, 0x37
        /*0002*/ 	.short	(.L_349 - .L_348)
.L_348:
        /*0004*/ 	.word	0x00000082


	//----- nvinfo : EIATTR_SW2861232_WAR
	.align		4
.L_349:
        /*0008*/ 	.byte	0x01, 0x35
	.zero		2


	//----- nvinfo : EIATTR_PARAM_CBANK
	.align		4
        /*000c*/ 	.byte	0x04, 0x0a
        /*000e*/ 	.short	(.L_351 - .L_350)
	.align		4
.L_350:
        /*0010*/ 	.word	index@(.nv.constant0._Z15rms_norm_kernelILi9EEvPKvPK6__halfPvffiibbb)
        /*0014*/ 	.short	0x0160
        /*0016*/ 	.short	0x002b


	//----- nvinfo : EIATTR_CBANK_PARAM_SIZE
	.align		4
.L_351:
        /*0018*/ 	.byte	0x03, 0x19
        /*001a*/ 	.short	0x002b


	//----- nvinfo : EIATTR_KPARAM_INFO
	.align		4
        /*001c*/ 	.byte	0x04, 0x17
        /*001e*/ 	.short	(.L_353 - .L_352)
.L_352:
        /*0020*/ 	.word	0x00000000
        /*0024*/ 	.short	0x0009
        /*0026*/ 	.short	0x002a
        /*0028*/ 	.byte	0x00, 0xf0, 0x05, 0x00


	//----- nvinfo : EIATTR_KPARAM_INFO
	.align		4
.L_353:
        /*002c*/ 	.byte	0x04, 0x17
        /*002e*/ 	.short	(.L_355 - .L_354)
.L_354:
        /*0030*/ 	.word	0x00000000
        /*0034*/ 	.short	0x0008
        /*0036*/ 	.short	0x0029
        /*0038*/ 	.byte	0x00, 0xf0, 0x05, 0x00


	//----- nvinfo : EIATTR_KPARAM_INFO
	.align		4
.L_355:
        /*003c*/ 	.byte	0x04, 0x17
        /*003e*/ 	.short	(.L_357 - .L_356)
.L_356:
        /*0040*/ 	.word	0x00000000
        /*0044*/ 	.short	0x0007
        /*0046*/ 	.short	0x0028
        /*0048*/ 	.byte	0x00, 0xf0, 0x05, 0x00


	//----- nvinfo : EIATTR_KPARAM_INFO
	.align		4
.L_357:
        /*004c*/ 	.byte	0x04, 0x17
        /*004e*/ 	.short	(.L_359 - .L_358)
.L_358:
        /*0050*/ 	.word	0x00000000
        /*0054*/ 	.short	0x0006
        /*0056*/ 	.short	0x0024
        /*0058*/ 	.byte	0x00, 0xf0, 0x11, 0x00


	//----- nvinfo : EIATTR_KPARAM_INFO
	.align		4
.L_359:
        /*005c*/ 	.byte	0x04, 0x17
        /*005e*/ 	.short	(.L_361 - .L_360)
.L_360:
        /*0060*/ 	.word	0x00000000
        /*0064*/ 	.short	0x0005
        /*0066*/ 	.short	0x0020
        /*0068*/ 	.byte	0x00, 0xf0, 0x11, 0x00


	//----- nvinfo : EIATTR_KPARAM_INFO
	.align		4
.L_361:
        /*006c*/ 	.byte	0x04, 0x17
        /*006e*/ 	.short	(.L_363 - .L_362)
.L_362:
        /*0070*/ 	.word	0x00000000
        /*0074*/ 	.short	0x0004
        /*0076*/ 	.short	0x001c
        /*0078*/ 	.byte	0x00, 0xf0, 0x11, 0x00


	//----- nvinfo : EIATTR_KPARAM_INFO
	.align		4
.L_363:
        /*007c*/ 	.byte	0x04, 0x17
        /*007e*/ 	.short	(.L_365 - .L_364)
.L_364:
        /*0080*/ 	.word	0x00000000
        /*0084*/ 	.short	0x0003
        /*0086*/ 	.short	0x0018
        /*0088*/ 	.byte	0x00, 0xf0, 0x11, 0x00


	//----- nvinfo : EIATTR_KPARAM_INFO
	.align		4
.L_365:
        /*008c*/ 	.byte	0x04, 0x17
        /*008e*/ 	.short	(.L_367 - .L_366)
.L_366:
        /*0090*/ 	.word	0x00000000
        /*0094*/ 	.short	0x0002
        /*0096*/ 	.short	0x0010
        /*0098*/ 	.byte	0x00, 0xf0, 0x21, 0x00


	//----- nvinfo : EIATTR_KPARAM_INFO
	.align		4
.L_367:
        /*009c*/ 	.byte	0x04, 0x17
        /*009e*/ 	.short	(.L_369 - .L_368)
.L_368:
        /*00a0*/ 	.word	0x00000000
        /*00a4*/ 	.short	0x0001
        /*00a6*/ 	.short	0x0008
        /*00a8*/ 	.byte	0x00, 0xf0, 0x21, 0x00


	//----- nvinfo : EIATTR_KPARAM_INFO
	.align		4
.L_369:
        /*00ac*/ 	.byte	0x04, 0x17
        /*00ae*/ 	.short	(.L_371 - .L_370)
.L_370:
        /*00b0*/ 	.word	0x00000000
        /*00b4*/ 	.short	0x0000
        /*00b6*/ 	.short	0x0000
        /*00b8*/ 	.byte	0x00, 0xf0, 0x21, 0x00


	//----- nvinfo : EIATTR_MAXREG_COUNT
	.align		4
.L_371:
        /*00bc*/ 	.byte	0x03, 0x1b
        /*00be*/ 	.short	0x00ff


	//----- nvinfo : EIATTR_NUM_BARRIERS
	.align		4
        /*00c0*/ 	.byte	0x02, 0x4c
        /*00c2*/ 	.byte	0x01
	.zero		1


	//----- nvinfo : EIATTR_MERCURY_ISA_VERSION
	.align		4
        /*00c4*/ 	.byte	0x03, 0x5f
        /*00c6*/ 	.short	0x0000


	//----- nvinfo : EIATTR_COOP_GROUP_MASK_REGIDS
	.align		4
        /*00c8*/ 	.byte	0x04, 0x29
        /*00ca*/ 	.short	(.L_373 - .L_372)


	//   ....[0]....
.L_372:
        /*00cc*/ 	.word	0xffffffff


	//   ....[1]....
        /*00d0*/ 	.word	0xffffffff


	//----- nvinfo : EIATTR_COOP_GROUP_INSTR_OFFSETS
	.align		4
.L_373:
        /*00d4*/ 	.byte	0x04, 0x28
        /*00d6*/ 	.short	(.L_375 - .L_374)


	//   ....[0]....
.L_374:
        /*00d8*/ 	.word	0x00000c30


	//   ....[1]....
        /*00dc*/ 	.word	0x00000d00


	//----- nvinfo : EIATTR_EXIT_INSTR_OFFSETS
	.align		4
.L_375:
        /*00e0*/ 	.byte	0x04, 0x1c
        /*00e2*/ 	.short	(.L_377 - .L_376)


	//   ....[0]....
.L_376:
        /*00e4*/ 	.word	0x00000e20


	//   ....[1]....
        /*00e8*/ 	.word	0x00000ee0


	//   ....[2]....
        /*00ec*/ 	.word	0x00000fa0


	//   ....[3]....
        /*00f0*/ 	.word	0x00001060


	//   ....[4]....
        /*00f4*/ 	.word	0x00001120


	//   ....[5]....
        /*00f8*/ 	.word	0x000011e0


	//   ....[6]....
        /*00fc*/ 	.word	0x000012a0


	//   ....[7]....
        /*0100*/ 	.word	0x00001360


	//   ....[8]....
        /*0104*/ 	.word	0x00001420


	//   ....[9]....
        /*0108*/ 	.word	0x000014c0


	//   ....[10]....
        /*010c*/ 	.word	0x000014d0


	//   ....[11]....
        /*0110*/ 	.word	0x00001580


	//   ....[12]....
        /*0114*/ 	.word	0x00001630


	//   ....[13]....
        /*0118*/ 	.word	0x000016e0


	//   ....[14]....
        /*011c*/ 	.word	0x00001790


	//   ....[15]....
        /*0120*/ 	.word	0x00001840


	//   ....[16]....
        /*0124*/ 	.word	0x000018f0


	//   ....[17]....
        /*0128*/ 	.word	0x000019a0


	//   ....[18]....
        /*012c*/ 	.word	0x00001a50


	//   ....[19]....
        /*0130*/ 	.word	0x00001ae0


	//   ....[20]....
        /*0134*/ 	.word	0x00001b70


	//   ....[21]....
        /*0138*/ 	.word	0x00001c50


	//   ....[22]....
        /*013c*/ 	.word	0x00001d30


	//   ....[23]....
        /*0140*/ 	.word	0x00001e10


	//   ....[24]....
        /*0144*/ 	.word	0x00001ef0


	//   ....[25]....
        /*0148*/ 	.word	0x00001fd0


	//   ....[26]....
        /*014c*/ 	.word	0x000020b0


	//   ....[27]....
        /*0150*/ 	.word	0x00002190


	//   ....[28]....
        /*0154*/ 	.word	0x00002270


	//   ....[29]....
        /*0158*/ 	.word	0x00002330


	//   ....[30]....
        /*015c*/ 	.word	0x00002340


	//   ....[31]....
        /*0160*/ 	.word	0x00002400


	//   ....[32]....
        /*0164*/ 	.word	0x000024c0


	//   ....[33]....
        /*0168*/ 	.word	0x00002580


	//   ....[34]....
        /*016c*/ 	.word	0x00002640


	//   ....[35]....
        /*0170*/ 	.word	0x00002700


	//   ....[36]....
        /*0174*/ 	.word	0x000027c0


	//   ....[37]....
        /*0178*/ 	.word	0x00002880


	//   ....[38]....
        /*017c*/ 	.word	0x00002940


	//   ....[39]....
        /*0180*/ 	.word	0x000029e0


	//----- nvinfo : EIATTR_CRS_STACK_SIZE
	.align		4
.L_377:
        /*0184*/ 	.byte	0x04, 0x1e
        /*0186*/ 	.short	(.L_379 - .L_378)
.L_378:
        /*0188*/ 	.word	0x00000000
.L_379:


//--------------------- .nv.info._Z15rms_norm_kernelILi8EEvPKvPK6__halfPvffiibbb --------------------------
	.section	.nv.info._Z15rms_norm_kernelILi8EEvPKvPK6__halfPvffiibbb,"",@"SHT_CUDA_INFO"
	.sectionflags	@""
	.align	4


	//----- nvinfo : EIATTR_CUDA_API_VERSION
	.align		4
        /*0000*/ 	.byte	0x04, 0x37
        /*0002*/ 	.short	(.L_381 - .L_380)
.L_380:
        /*0004*/ 	.word	0x00000082


	//----- nvinfo : EIATTR_SW2861232_WAR
	.align		4
.L_381:
        /*0008*/ 	.byte	0x01, 0x35
	.zero		2


	//----- nvinfo : EIATTR_PARAM_CBANK
	.align		4
        /*000c*/ 	.byte	0x04, 0x0a
        /*000e*/ 	.short	(.L_383 - .L_382)
	.align		4
.L_382:
        /*0010*/ 	.word	index@(.nv.constant0._Z15rms_norm_kernelILi8EEvPKvPK6__halfPvffiibbb)
        /*0014*/ 	.short	0x0160
        /*0016*/ 	.short	0x002b


	//----- nvinfo : EIATTR_CBANK_PARAM_SIZE
	.align		4
.L_383:
        /*0018*/ 	.byte	0x03, 0x19
        /*001a*/ 	.short	0x002b


	//----- nvinfo : EIATTR_KPARAM_INFO
	.align		4
        /*001c*/ 	.byte	0x04, 0x17
        /*001e*/ 	.short	(.L_385 - .L_384)
.L_384:
        /*0020*/ 	.word	0x00000000
        /*0024*/ 	.short	0x0009
        /*0026*/ 	.short	0x002a
        /*0028*/ 	.byte	0x00, 0xf0, 0x05, 0x00


	//----- nvinfo : EIATTR_KPARAM_INFO
	.align		4
.L_385:
        /*002c*/ 	.byte	0x04, 0x17
        /*002e*/ 	.short	(.L_387 - .L_386)
.L_386:
        /*0030*/ 	.word	0x00000000
        /*0034*/ 	.short	0x0008
        /*0036*/ 	.short	0x0029
        /*0038*/ 	.byte	0x00, 0xf0, 0x05, 0x00


	//----- nvinfo : EIATTR_KPARAM_INFO
	.align		4
.L_387:
        /*003c*/ 	.byte	0x04, 0x17
        /*003e*/ 	.short	(.L_389 - .L_388)
.L_388:
        /*0040*/ 	.word	0x00000000
        /*0044*/ 	.short	0x0007
        /*0046*/ 	.short	0x0028
        /*0048*/ 	.byte	0x00, 0xf0, 0x05, 0x00


	//----- nvinfo : EIATTR_KPARAM_INFO
	.align		4
.L_389:
        /*004c*/ 	.byte	0x04, 0x17
        /*004e*/ 	.short	(.L_391 - .L_390)
.L_390:
        /*0050*/ 	.word	0x00000000
        /*0054*/ 	.short	0x0006
        /*0056*/ 	.short	0x0024
        /*0058*/ 	.byte	0x00, 0xf0, 0x11, 0x00


	//----- nvinfo : EIATTR_KPARAM_INFO
	.align		4
.L_391:
        /*005c*/ 	.byte	0x04, 0x17
        /*005e*/ 	.short	(.L_393 - .L_392)
.L_392:
        /*0060*/ 	.word	0x00000000
        /*0064*/ 	.short	0x0005
        /*0066*/ 	.short	0x0020
        /*0068*/ 	.byte	0x00, 0xf0, 0x11, 0x00


	//----- nvinfo : EIATTR_KPARAM_INFO
	.align		4
.L_393:
        /*006c*/ 	.byte	0x04, 0x17
        /*006e*/ 	.short	(.L_395 - .L_394)
.L_394:
        /*0070*/ 	.word	0x00000000
        /*0074*/ 	.short	0x0004
        /*0076*/ 	.short	0x001c
        /*0078*/ 	.byte	0x00, 0xf0, 0x11, 0x00


	//----- nvinfo : EIATTR_KPARAM_INFO
	.align		4
.L_395:
        /*007c*/ 	.byte	0x04, 0x17
        /*007e*/ 	.short	(.L_397 - .L_396)
.L_396:
        /*0080*/ 	.word	0x00000000
        /*0084*/ 	.short	0x0003
        /*0086*/ 	.short	0x0018
        /*0088*/ 	.byte	0x00, 0xf0, 0x11, 0x00


	//----- nvinfo : EIATTR_KPARAM_INFO
	.align		4
.L_397:
        /*008c*/ 	.byte	0x04, 0x17
        /*008e*/ 	.short	(.L_399 - .L_398)
.L_398:
        /*0090*/ 	.word	0x00000000
        /*0094*/ 	.short	0x0002
        /*0096*/ 	.short	0x0010
        /*0098*/ 	.byte	0x00, 0xf0, 0x21, 0x00


	//----- nvinfo : EIATTR_KPARAM_INFO
	.align		4
.L_399:
        /*009c*/ 	.byte	0x04, 0x17
        /*009e*/ 	.short	(.L_401 - .L_400)
.L_400:
        /*00a0*/ 	.word	0x00000000
        /*00a4*/ 	.short	0x0001
        /*00a6*/ 	.short	0x0008
        /*00a8*/ 	.byte	0x00, 0xf0, 0x21, 0x00


	//----- nvinfo : EIATTR_KPARAM_INFO
	.align		4
.L_401:
        /*00ac*/ 	.byte	0x04, 0x17
        /*00ae*/ 	.short	(.L_403 - .L_402)
.L_402:
        /*00b0*/ 	.word	0x00000000
        /*00b4*/ 	.short	0x0000
        /*00b6*/ 	.short	0x0000
        /*00b8*/ 	.byte	0x00, 0xf0, 0x21, 0x00


	//----- nvinfo : EIATTR_MAXREG_COUNT
	.align		4
.L_403:
        /*00bc*/ 	.byte	0x03, 0x1b
        /*00be*/ 	.short	0x00ff


	//----- nvinfo : EIATTR_NUM_BARRIERS
	.align		4
        /*00c0*/ 	.byte	0x02, 0x4c
        /*00c2*/ 	.byte	0x01
	.zero		1


	//----- nvinfo : EIATTR_MERCURY_ISA_VERSION
	.align		4
        /*00c4*/ 	.byte	0x03, 0x5f
        /*00c6*/ 	.short	0x0000


	//----- nvinfo : EIATTR_COOP_GROUP_MASK_REGIDS
	.align		4
        /*00c8*/ 	.byte	0x04, 0x29
        /*00ca*/ 	.short	(.L_405 - .L_404)


	//   ....[0]....
.L_404:
        /*00cc*/ 	.word	0xffffffff


	//   ....[1]....
        /*00d0*/ 	.word	0xffffffff


	//----- nvinfo : EIATTR_COOP_GROUP_INSTR_OFFSETS
	.align		4
.L_405:
        /*00d4*/ 	.byte	0x04, 0x28
        /*00d6*/ 	.short	(.L_407 - .L_406)


	//   ....[0]....
.L_406:
        /*00d8*/ 	.word	0x00000b10


	//   ....[1]....
        /*00dc*/ 	.word	0x00000be0


	//----- nvinfo : EIATTR_EXIT_INSTR_OFFSETS
	.align		4
.L_407:
        /*00e0*/ 	.byte	0x04, 0x1c
        /*00e2*/ 	.short	(.L_409 - .L_408)


	//   ....[0]....
.L_408:
        /*00e4*/ 	.word	0x00000d00


	//   ....[1]....
        /*00e8*/ 	.word	0x00000dc0


	//   ....[2]....
        /*00ec*/ 	.word	0x00000e80


	//   ....[3]....
        /*00f0*/ 	.word	0x00000f40


	//   ....[4]....
        /*00f4*/ 	.word	0x00001000


	//   ....[5]....
        /*00f8*/ 	.word	0x000010c0


	//   ....[6]....
        /*00fc*/ 	.word	0x00001180


	//   ....[7]....
        /*0100*/ 	.word	0x00001240


	//   ....[8]....
        /*0104*/ 	.word	0x000012e0


	//   ....[9]....
        /*0108*/ 	.word	0x000012f0


	//   ....[10]....
        /*010c*/ 	.word	0x000013a0


	//   ....[11]....
        /*0110*/ 	.word	0x00001450


	//   ....[12]....
        /*0114*/ 	.word	0x00001500


	//   ....[13]....
        /*0118*/ 	.word	0x000015b0


	//   ....[14]....
        /*011c*/ 	.word	0x00001660


	//   ....[15]....
        /*0120*/ 	.word	0x00001710


	//   ....[16]....
        /*0124*/ 	.word	0x000017c0


	//   ....[17]....
        /*0128*/ 	.word	0x00001850


	//   ....[18]....
        /*012c*/ 	.word	0x000018e0


	//   ....[19]....
        /*0130*/ 	.word	0x000019c0


	//   ....[20]....
        /*0134*/ 	.word	0x00001aa0


	//   ....[21]....
        /*0138*/ 	.word	0x00001b80


	//   ....[22]....
        /*013c*/ 	.word	0x00001c60


	//   ....[23]....
        /*0140*/ 	.word	0x00001d40


	//   ....[24]....
        /*0144*/ 	.word	0x00001e20


	//   ....[25]....
        /*0148*/ 	.word	0x00001f00


	//   ....[26]....
        /*014c*/ 	.word	0x00001fc0


	//   ....[27]....
        /*0150*/ 	.word	0x00001fd0


	//   ....[28]....
        /*0154*/ 	.word	0x00002090


	//   ....[29]....
        /*0158*/ 	.word	0x00002150


	//   ....[30]....
        /*015c*/ 	.word	0x00002210


	//   ....[31]....
        /*0160*/ 	.word	0x000022d0


	//   ....[32]....
        /*0164*/ 	.word	0x00002390


	//   ....[33]....
        /*0168*/ 	.word	0x00002450


	//   ....[34]....
        /*016c*/ 	.word	0x00002510


	//   ....[35]....
        /*0170*/ 	.word	0x000025b0


	//----- nvinfo : EIATTR_CRS_STACK_SIZE
	.align		4
.L_409:
        /*0174*/ 	.byte	0x04, 0x1e
        /*0176*/ 	.short	(.L_411 - .L_410)
.L_410:
        /*0178*/ 	.word	0x00000000
.L_411:


//--------------------- .nv.info._Z15rms_norm_kernelILi7EEvPKvPK6__halfPvffiibbb --------------------------
	.section	.nv.info._Z15rms_norm_kernelILi7EEvPKvPK6__halfPvffiibbb,"",@"SHT_CUDA_INFO"
	.sectionflags	@""
	.align	4


	//----- nvinfo : EIATTR_CUDA_API_VERSION
	.align		4
        /*0000*/ 	.byte	0x04, 0x37
        /*0002*/ 	.short	(.L_413 - .L_412)
.L_412:
        /*0004*/ 	.word	0x00000082


	//----- nvinfo : EIATTR_SW2861232_WAR
	.align		4
.L_413:
        /*0008*/ 	.byte	0x01, 0x35
	.zero		2


	//----- nvinfo : EIATTR_PARAM_CBANK
	.align		4
        /*000c*/ 	.byte	0x04, 0x0a
        /*000e*/ 	.short	(.L_415 - .L_414)
	.align		4
.L_414:
        /*0010*/ 	.word	index@(.nv.constant0._Z15rms_norm_kernelILi7EEvPKvPK6__halfPvffiibbb)
        /*0014*/ 	.short	0x0160
        /*0016*/ 	.short	0x002b


	//----- nvinfo : EIATTR_CBANK_PARAM_SIZE
	.align		4
.L_415:
        /*0018*/ 	.byte	0x03, 0x19
        /*001a*/ 	.short	0x002b


	//----- nvinfo : EIATTR_KPARAM_INFO
	.align		4
        /*001c*/ 	.byte	0x04, 0x17
        /*001e*/ 	.short	(.L_417 - .L_416)
.L_416:
        /*0020*/ 	.word	0x00000000
        /*0024*/ 	.short	0x0009
        /*0026*/ 	.short	0x002a
        /*0028*/ 	.byte	0x00, 0xf0, 0x05, 0x00


	//----- nvinfo : EIATTR_KPARAM_INFO
	.align		4
.L_417:
        /*002c*/ 	.byte	0x04, 0x17
        /*002e*/ 	.short	(.L_419 - .L_418)
.L_418:
        /*0030*/ 	.word	0x00000000
        /*0034*/ 	.short	0x0008
        /*0036*/ 	.short	0x0029
        /*0038*/ 	.byte	0x00, 0xf0, 0x05, 0x00


	//----- nvinfo : EIATTR_KPARAM_INFO
	.align		4
.L_419:
        /*003c*/ 	.byte	0x04, 0x17
        /*003e*/ 	.short	(.L_421 - .L_420)
.L_420:
        /*0040*/ 	.word	0x00000000
        /*0044*/ 	.short	0x0007
        /*0046*/ 	.short	0x0028
        /*0048*/ 	.byte	0x00, 0xf0, 0x05, 0x00


	//----- nvinfo : EIATTR_KPARAM_INFO
	.align		4
.L_421:
        /*004c*/ 	.byte	0x04, 0x17
        /*004e*/ 	.short	(.L_423 - .L_422)
.L_422:
        /*0050*/ 	.word	0x00000000
        /*0054*/ 	.short	0x0006
        /*0056*/ 	.short	0x0024
        /*0058*/ 	.byte	0x00, 0xf0, 0x11, 0x00


	//----- nvinfo : EIATTR_KPARAM_INFO
	.align		4
.L_423:
        /*005c*/ 	.byte	0x04, 0x17
        /*005e*/ 	.short	(.L_425 - .L_424)
.L_424:
        /*0060*/ 	.word	0x00000000
        /*0064*/ 	.short	0x0005
        /*0066*/ 	.short	0x0020
        /*0068*/ 	.byte	0x00, 0xf0, 0x11, 0x00


	//----- nvinfo : EIATTR_KPARAM_INFO
	.align		4
.L_425:
        /*006c*/ 	.byte	0x04, 0x17
        /*006e*/ 	.short	(.L_427 - .L_426)
.L_426:
        /*0070*/ 	.word	0x00000000
        /*0074*/ 	.short	0x0004
        /*0076*/ 	.short	0x001c
        /*0078*/ 	.byte	0x00, 0xf0, 0x11, 0x00


	//----- nvinfo : EIATTR_KPARAM_INFO
	.align		4
.L_427:
        /*007c*/ 	.byte	0x04, 0x17
        /*007e*/ 	.short	(.L_429 - .L_428)
.L_428:
        /*0080*/ 	.word	0x00000000
        /*0084*/ 	.short	0x0003
        /*0086*/ 	.short	0x0018
        /*0088*/ 	.byte	0x00, 0xf0, 0x11, 0x00


	//----- nvinfo : EIATTR_KPARAM_INFO
	.align		4
.L_429:
        /*008c*/ 	.byte	0x04, 0x17
        /*008e*/ 	.short	(.L_431 - .L_430)
.L_430:
        /*0090*/ 	.word	0x00000000
        /*0094*/ 	.short	0x0002
        /*0096*/ 	.short	0x0010
        /*0098*/ 	.byte	0x00, 0xf0, 0x21, 0x00


	//----- nvinfo : EIATTR_KPARAM_INFO
	.align		4
.L_431:
        /*009c*/ 	.byte	0x04, 0x17
        /*009e*/ 	.short	(.L_433 - .L_432)
.L_432:
        /*00a0*/ 	.word	0x00000000
        /*00a4*/ 	.short	0x0001
        /*00a6*/ 	.short	0x0008
        /*00a8*/ 	.byte	0x00, 0xf0, 0x21, 0x00


	//----- nvinfo : EIATTR_KPARAM_INFO
	.align		4
.L_433:
        /*00ac*/ 	.byte	0x04, 0x17
        /*00ae*/ 	.short	(.L_435 - .L_434)
.L_434:
        /*00b0*/ 	.word	0x00000000
        /*00b4*/ 	.short	0x0000
        /*00b6*/ 	.short	0x0000
        /*00b8*/ 	.byte	0x00, 0xf0, 0x21, 0x00


	//----- nvinfo : EIATTR_MAXREG_COUNT
	.align		4
.L_435:
        /*00bc*/ 	.byte	0x03, 0x1b
        /*00be*/ 	.short	0x00ff


	//----- nvinfo : EIATTR_NUM_BARRIERS
	.align		4
        /*00c0*/ 	.byte	0x02, 0x4c
        /*00c2*/ 	.byte	0x01
	.zero		1


	//----- nvinfo : EIATTR_MERCURY_ISA_VERSION
	.align		4
        /*00c4*/ 	.byte	0x03, 0x5f
        /*00c6*/ 	.short	0x0000


	//----- nvinfo : EIATTR_COOP_GROUP_MASK_REGIDS
	.align		4
        /*00c8*/ 	.byte	0x04, 0x29
        /*00ca*/ 	.short	(.L_437 - .L_436)


	//   ....[0]....
.L_436:
        /*00cc*/ 	.word	0xffffffff


	//   ....[1]....
        /*00d0*/ 	.word	0xffffffff


	//----- nvinfo : EIATTR_COOP_GROUP_INSTR_OFFSETS
	.align		4
.L_437:
        /*00d4*/ 	.byte	0x04, 0x28
        /*00d6*/ 	.short	(.L_439 - .L_438)


	//   ....[0]....
.L_438:
        /*00d8*/ 	.word	0x000009f0


	//   ....[1]....
        /*00dc*/ 	.word	0x00000ac0


	//----- nvinfo : EIATTR_EXIT_INSTR_OFFSETS
	.align		4
.L_439:
        /*00e0*/ 	.byte	0x04, 0x1c
        /*00e2*/ 	.short	(.L_441 - .L_440)


	//   ....[0]....
.L_440:
        /*00e4*/ 	.word	0x00000be0


	//   ....[1]....
        /*00e8*/ 	.word	0x00000ca0


	//   ....[2]....
        /*00ec*/ 	.word	0x00000d60


	//   ....[3]....
        /*00f0*/ 	.word	0x00000e20


	//   ....[4]....
        /*00f4*/ 	.word	0x00000ee0


	//   ....[5]....
        /*00f8*/ 	.word	0x00000fa0


	//   ....[6]....
        /*00fc*/ 	.word	0x00001060


	//   ....[7]....
        /*0100*/ 	.word	0x00001100


	//   ....[8]....
        /*0104*/ 	.word	0x00001110


	//   ....[9]....
        /*0108*/ 	.word	0x000011c0


	//   ....[10]....
        /*010c*/ 	.word	0x00001270


	//   ....[11]....
        /*0110*/ 	.word	0x00001320


	//   ....[12]....
        /*0114*/ 	.word	0x000013d0


	//   ....[13]....
        /*0118*/ 	.word	0x00001480


	//   ....[14]....
        /*011c*/ 	.word	0x00001530


	//   ....[15]....
        /*0120*/ 	.word	0x000015c0


	//   ....[16]....
        /*0124*/ 	.word	0x00001650


	//   ....[17]....
        /*0128*/ 	.word	0x00001730


	//   ....[18]....
        /*012c*/ 	.word	0x00001810


	//   ....[19]....
        /*0130*/ 	.word	0x000018f0


	//   ....[20]....
        /*0134*/ 	.word	0x000019d0


	//   ....[21]....
        /*0138*/ 	.word	0x00001ab0


	//   ....[22]....
        /*013c*/ 	.word	0x00001b90


	//   ....[23]....
        /*0140*/ 	.word	0x00001c50


	//   ....[24]....
        /*0144*/ 	.word	0x00001c60


	//   ....[25]....
        /*0148*/ 	.word	0x00001d20


	//   ....[26]....
        /*014c*/ 	.word	0x00001de0


	//   ....[27]....
        /*0150*/ 	.word	0x00001ea0


	//   ....[28]....
        /*0154*/ 	.word	0x00001f60


	//   ....[29]....
        /*0158*/ 	.word	0x00002020


	//   ....[30]....
        /*015c*/ 	.word	0x000020e0


	//   ....[31]....
        /*0160*/ 	.word	0x00002180


	//----- nvinfo : EIATTR_CRS_STACK_SIZE
	.align		4
.L_441:
        /*0164*/ 	.byte	0x04, 0x1e
        /*0166*/ 	.short	(.L_443 - .L_442)
.L_442:
        /*0168*/ 	.word	0x00000000
.L_443:


//--------------------- .nv.info._Z15rms_norm_kernelILi6EEvPKvPK6__halfPvffiibbb --------------------------
	.section	.nv.info._Z15rms_norm_kernelILi6EEvPKvPK6__halfPvffiibbb,"",@"SHT_CUDA_INFO"
	.sectionflags	@""
	.align	4


	//----- nvinfo : EIATTR_CUDA_API_VERSION
	.align		4
        /*0000*/ 	.byte	0x04, 0x37
        /*0002*/ 	.short	(.L_445 - .L_444)
.L_444:
        /*0004*/ 	.word	0x00000082


	//----- nvinfo : EIATTR_SW2861232_WAR
	.align		4
.L_445:
        /*0008*/ 	.byte	0x01, 0x35
	.zero		2


	//----- nvinfo : EIATTR_PARAM_CBANK
	.align		4
        /*000c*/ 	.byte	0x04, 0x0a
        /*000e*/ 	.short	(.L_447 - .L_446)
	.align		4
.L_446:
        /*0010*/ 	.word	index@(.nv.constant0._Z15rms_norm_kernelILi6EEvPKvPK6__halfPvffiibbb)
        /*0014*/ 	.short	0x0160
        /*0016*/ 	.short	0x002b


	//----- nvinfo : EIATTR_CBANK_PARAM_SIZE
	.align		4
.L_447:
        /*0018*/ 	.byte	0x03, 0x19
        /*001a*/ 	.short	0x002b


	//----- nvinfo : EIATTR_KPARAM_INFO
	.align		4
        /*001c*/ 	.byte	0x04, 0x17
        /*001e*/ 	.short	(.L_449 - .L_448)
.L_448:
        /*0020*/ 	.word	0x00000000
        /*0024*/ 	.short	0x0009
        /*0026*/ 	.short	0x002a
        /*0028*/ 	.byte	0x00, 0xf0, 0x05, 0x00


	//----- nvinfo : EIATTR_KPARAM_INFO
	.align		4
.L_449:
        /*002c*/ 	.byte	0x04, 0x17
        /*002e*/ 	.short	(.L_451 - .L_450)
.L_450:
        /*0030*/ 	.word	0x00000000
        /*0034*/ 	.short	0x0008
        /*0036*/ 	.short	0x0029
        /*0038*/ 	.byte	0x00, 0xf0, 0x05, 0x00


	//----- nvinfo : EIATTR_KPARAM_INFO
	.align		4
.L_451:
        /*003c*/ 	.byte	0x04, 0x17
        /*003e*/ 	.short	(.L_453 - .L_452)
.L_452:
        /*0040*/ 	.word	0x00000000
        /*0044*/ 	.short	0x0007
        /*0046*/ 	.short	0x0028
        /*0048*/ 	.byte	0x00, 0xf0, 0x05, 0x00


	//----- nvinfo : EIATTR_KPARAM_INFO
	.align		4
.L_453:
        /*004c*/ 	.byte	0x04, 0x17
        /*004e*/ 	.short	(.L_455 - .L_454)
.L_454:
        /*0050*/ 	.word	0x00000000
        /*0054*/ 	.short	0x0006
        /*0056*/ 	.short	0x0024
        /*0058*/ 	.byte	0x00, 0xf0, 0x11, 0x00


	//----- nvinfo : EIATTR_KPARAM_INFO
	.align		4
.L_455:
        /*005c*/ 	.byte	0x04, 0x17
        /*005e*/ 	.short	(.L_457 - .L_456)
.L_456:
        /*0060*/ 	.word	0x00000000
        /*0064*/ 	.short	0x0005
        /*0066*/ 	.short	0x0020
        /*0068*/ 	.byte	0x00, 0xf0, 0x11, 0x00


	//----- nvinfo : EIATTR_KPARAM_INFO
	.align		4
.L_457:
        /*006c*/ 	.byte	0x04, 0x17
        /*006e*/ 	.short	(.L_459 - .L_458)
.L_458:
        /*0070*/ 	.word	0x00000000
        /*0074*/ 	.short	0x0004
        /*0076*/ 	.short	0x001c
        /*0078*/ 	.byte	0x00, 0xf0, 0x11, 0x00


	//----- nvinfo : EIATTR_KPARAM_INFO
	.align		4
.L_459:
        /*007c*/ 	.byte	0x04, 0x17
        /*007e*/ 	.short	(.L_461 - .L_460)
.L_460:
        /*0080*/ 	.word	0x00000000
        /*0084*/ 	.short	0x0003
        /*0086*/ 	.short	0x0018
        /*0088*/ 	.byte	0x00, 0xf0, 0x11, 0x00


	//----- nvinfo : EIATTR_KPARAM_INFO
	.align		4
.L_461:
        /*008c*/ 	.byte	0x04, 0x17
        /*008e*/ 	.short	(.L_463 - .L_462)
.L_462:
        /*0090*/ 	.word	0x00000000
        /*0094*/ 	.short	0x0002
        /*0096*/ 	.short	0x0010
        /*0098*/ 	.byte	0x00, 0xf0, 0x21, 0x00


	//----- nvinfo : EIATTR_KPARAM_INFO
	.align		4
.L_463:
        /*009c*/ 	.byte	0x04, 0x17
        /*009e*/ 	.short	(.L_465 - .L_464)
.L_464:
        /*00a0*/ 	.word	0x00000000
        /*00a4*/ 	.short	0x0001
        /*00a6*/ 	.short	0x0008
        /*00a8*/ 	.byte	0x00, 0xf0, 0x21, 0x00


	//----- nvinfo : EIATTR_KPARAM_INFO
	.align		4
.L_465:
        /*00ac*/ 	.byte	0x04, 0x17
        /*00ae*/ 	.short	(.L_467 - .L_466)
.L_466:
        /*00b0*/ 	.word	0x00000000
        /*00b4*/ 	.short	0x0000
        /*00b6*/ 	.short	0x0000
        /*00b8*/ 	.byte	0x00, 0xf0, 0x21, 0x00


	//----- nvinfo : EIATTR_MAXREG_COUNT
	.align		4
.L_467:
        /*00bc*/ 	.byte	0x03, 0x1b
        /*00be*/ 	.short	0x00ff


	//----- nvinfo : EIATTR_NUM_BARRIERS
	.align		4
        /*00c0*/ 	.byte	0x02, 0x4c
        /*00c2*/ 	.byte	0x01
	.zero		1


	//----- nvinfo : EIATTR_MERCURY_ISA_VERSION
	.align		4
        /*00c4*/ 	.byte	0x03, 0x5f
        /*00c6*/ 	.short	0x0000


	//----- nvinfo : EIATTR_COOP_GROUP_MASK_REGIDS
	.align		4
        /*00c8*/ 	.byte	0x04, 0x29
        /*00ca*/ 	.short	(.L_469 - .L_468)


	//   ....[0]....
.L_468:
        /*00cc*/ 	.word	0xffffffff


	//   ....[1]....
        /*00d0*/ 	.word	0xffffffff


	//----- nvinfo : EIATTR_COOP_GROUP_INSTR_OFFSETS
	.align		4
.L_469:
        /*00d4*/ 	.byte	0x04, 0x28
        /*00d6*/ 	.short	(.L_471 - .L_470)


	//   ....[0]....
.L_470:
        /*00d8*/ 	.word	0x000008d0


	//   ....[1]....
        /*00dc*/ 	.word	0x000009a0


	//----- nvinfo : EIATTR_EXIT_INSTR_OFFSETS
	.align		4
.L_471:
        /*00e0*/ 	.byte	0x04, 0x1c
        /*00e2*/ 	.short	(.L_473 - .L_472)


	//   ....[0]....
.L_472:
        /*00e4*/ 	.word	0x00000ac0


	//   ....[1]....
        /*00e8*/ 	.word	0x00000b80


	//   ....[2]....
        /*00ec*/ 	.word	0x00000c40


	//   ....[3]....
        /*00f0*/ 	.word	0x00000d00


	//   ....[4]....
        /*00f4*/ 	.word	0x00000dc0


	//   ....[5]....
        /*00f8*/ 	.word	0x00000e80


	//   ....[6]....
        /*00fc*/ 	.word	0x00000f20


	//   ....[7]....
        /*0100*/ 	.word	0x00000f30


	//   ....[8]....
        /*0104*/ 	.word	0x00000fe0


	//   ....[9]....
        /*0108*/ 	.word	0x00001090


	//   ....[10]....
        /*010c*/ 	.word	0x00001140


	//   ....[11]....
        /*0110*/ 	.word	0x000011f0


	//   ....[12]....
        /*0114*/ 	.word	0x000012a0


	//   ....[13]....
        /*0118*/ 	.word	0x00001330


	//   ....[14]....
        /*011c*/ 	.word	0x000013c0


	//   ....[15]....
        /*0120*/ 	.word	0x000014a0


	//   ....[16]....
        /*0124*/ 	.word	0x00001580


	//   ....[17]....
        /*0128*/ 	.word	0x00001660


	//   ....[18]....
        /*012c*/ 	.word	0x00001740


	//   ....[19]....
        /*0130*/ 	.word	0x00001820


	//   ....[20]....
        /*0134*/ 	.word	0x000018e0


	//   ....[21]....
        /*0138*/ 	.word	0x000018f0


	//   ....[22]....
        /*013c*/ 	.word	0x000019b0


	//   ....[23]....
        /*0140*/ 	.word	0x00001a70


	//   ....[24]....
        /*0144*/ 	.word	0x00001b30


	//   ....[25]....
        /*0148*/ 	.word	0x00001bf0


	//   ....[26]....
        /*014c*/ 	.word	0x00001cb0


	//   ....[27]....
        /*0150*/ 	.word	0x00001d50


	//----- nvinfo : EIATTR_CRS_STACK_SIZE
	.align		4
.L_473:
        /*0154*/ 	.byte	0x04, 0x1e
        /*0156*/ 	.short	(.L_475 - .L_474)
.L_474:
        /*0158*/ 	.word	0x00000000
.L_475:


//--------------------- .nv.info._Z15rms_norm_kernelILi5EEvPKvPK6__halfPvffiibbb --------------------------
	.section	.nv.info._Z15rms_norm_kernelILi5EEvPKvPK6__halfPvffiibbb,"",@"SHT_CUDA_INFO"
	.sectionflags	@""
	.align	4


	//----- nvinfo : EIATTR_CUDA_API_VERSION
	.align		4
        /*0000*/ 	.byte	0x04, 0x37
        /*0002*/ 	.short	(.L_477 - .L_476)
.L_476:
        /*0004*/ 	.word	0x00000082


	//----- nvinfo : EIATTR_SW2861232_WAR
	.align		4
.L_477:
        /*0008*/ 	.byte	0x01, 0x35
	.zero		2


	//----- nvinfo : EIATTR_PARAM_CBANK
	.align		4
        /*000c*/ 	.byte	0x04, 0x0a
        /*000e*/ 	.short	(.L_479 - .L_478)
	.align		4
.L_478:
        /*0010*/ 	.word	index@(.nv.constant0._Z15rms_norm_kernelILi5EEvPKvPK6__halfPvffiibbb)
        /*0014*/ 	.short	0x0160
        /*0016*/ 	.short	0x002b


	//----- nvinfo : EIATTR_CBANK_PARAM_SIZE
	.align		4
.L_479:
        /*0018*/ 	.byte	0x03, 0x19
        /*001a*/ 	.short	0x002b


	//----- nvinfo : EIATTR_KPARAM_INFO
	.align		4
        /*001c*/ 	.byte	0x04, 0x17
        /*001e*/ 	.short	(.L_481 - .L_480)
.L_480:
        /*0020*/ 	.word	0x00000000
        /*0024*/ 	.short	0x0009
        /*0026*/ 	.short	0x002a
        /*0028*/ 	.byte	0x00, 0xf0, 0x05, 0x00


	//----- nvinfo : EIATTR_KPARAM_INFO
	.align		4
.L_481:
        /*002c*/ 	.byte	0x04, 0x17
        /*002e*/ 	.short	(.L_483 - .L_482)
.L_482:
        /*0030*/ 	.word	0x00000000
        /*0034*/ 	.short	0x0008
        /*0036*/ 	.short	0x0029
        /*0038*/ 	.byte	0x00, 0xf0, 0x05, 0x00


	//----- nvinfo : EIATTR_KPARAM_INFO
	.align		4
.L_483:
        /*003c*/ 	.byte	0x04, 0x17
        /*003e*/ 	.short	(.L_485 - .L_484)
.L_484:
        /*0040*/ 	.word	0x00000000
        /*0044*/ 	.short	0x0007
        /*0046*/ 	.short	0x0028
        /*0048*/ 	.byte	0x00, 0xf0, 0x05, 0x00


	//----- nvinfo : EIATTR_KPARAM_INFO
	.align		4
.L_485:
        /*004c*/ 	.byte	0x04, 0x17
        /*004e*/ 	.short	(.L_487 - .L_486)
.L_486:
        /*0050*/ 	.word	0x00000000
        /*0054*/ 	.short	0x0006
        /*0056*/ 	.short	0x0024
        /*0058*/ 	.byte	0x00, 0xf0, 0x11, 0x00


	//----- nvinfo : EIATTR_KPARAM_INFO
	.align		4
.L_487:
        /*005c*/ 	.byte	0x04, 0x17
        /*005e*/ 	.short	(.L_489 - .L_488)
.L_488:
        /*0060*/ 	.word	0x00000000
        /*0064*/ 	.short	0x0005
        /*0066*/ 	.short	0x0020
        /*0068*/ 	.byte	0x00, 0xf0, 0x11, 0x00


	//----- nvinfo : EIATTR_KPARAM_INFO
	.align		4
.L_489:
        /*006c*/ 	.byte	0x04, 0x17
        /*006e*/ 	.short	(.L_491 - .L_490)
.L_490:
        /*0070*/ 	.word	0x00000000
        /*0074*/ 	.short	0x0004
        /*0076*/ 	.short	0x001c
        /*0078*/ 	.byte	0x00, 0xf0, 0x11, 0x00


	//----- nvinfo : EIATTR_KPARAM_INFO
	.align		4
.L_491:
        /*007c*/ 	.byte	0x04, 0x17
        /*007e*/ 	.short	(.L_493 - .L_492)
.L_492:
        /*0080*/ 	.word	0x00000000
        /*0084*/ 	.short	0x0003
        /*0086*/ 	.short	0x0018
        /*0088*/ 	.byte	0x00, 0xf0, 0x11, 0x00


	//----- nvinfo : EIATTR_KPARAM_INFO
	.align		4
.L_493:
        /*008c*/ 	.byte	0x04, 0x17
        /*008e*/ 	.short	(.L_495 - .L_494)
.L_494:
        /*0090*/ 	.word	0x00000000
        /*0094*/ 	.short	0x0002
        /*0096*/ 	.short	0x0010
        /*0098*/ 	.byte	0x00, 0xf0, 0x21, 0x00


	//----- nvinfo : EIATTR_KPARAM_INFO
	.align		4
.L_495:
        /*009c*/ 	.byte	0x04, 0x17
        /*009e*/ 	.short	(.L_497 - .L_496)
.L_496:
        /*00a0*/ 	.word	0x00000000
        /*00a4*/ 	.short	0x0001
        /*00a6*/ 	.short	0x0008
        /*00a8*/ 	.byte	0x00, 0xf0, 0x21, 0x00


	//----- nvinfo : EIATTR_KPARAM_INFO
	.align		4
.L_497:
        /*00ac*/ 	.byte	0x04, 0x17
        /*00ae*/ 	.short	(.L_499 - .L_498)
.L_498:
        /*00b0*/ 	.word	0x00000000
        /*00b4*/ 	.short	0x0000
        /*00b6*/ 	.short	0x0000
        /*00b8*/ 	.byte	0x00, 0xf0, 0x21, 0x00


	//----- nvinfo : EIATTR_MAXREG_COUNT
	.align		4
.L_499:
        /*00bc*/ 	.byte	0x03, 0x1b
        /*00be*/ 	.short	0x00ff


	//----- nvinfo : EIATTR_NUM_BARRIERS
	.align		4
        /*00c0*/ 	.byte	0x02, 0x4c
        /*00c2*/ 	.byte	0x01
	.zero		1


	//----- nvinfo : EIATTR_MERCURY_ISA_VERSION
	.align		4
        /*00c4*/ 	.byte	0x03, 0x5f
        /*00c6*/ 	.short	0x0000


	//----- nvinfo : EIATTR_COOP_GROUP_MASK_REGIDS
	.align		4
        /*00c8*/ 	.byte	0x04, 0x29
        /*00ca*/ 	.short	(.L_501 - .L_500)


	//   ....[0]....
.L_500:
        /*00cc*/ 	.word	0xffffffff


	//   ....[1]....
        /*00d0*/ 	.word	0xffffffff


	//----- nvinfo : EIATTR_COOP_GROUP_INSTR_OFFSETS
	.align		4
.L_501:
        /*00d4*/ 	.byte	0x04, 0x28
        /*00d6*/ 	.short	(.L_503 - .L_502)


	//   ....[0]....
.L_502:
        /*00d8*/ 	.word	0x000007d0


	//   ....[1]....
        /*00dc*/ 	.word	0x000008a0


	//----- nvinfo : EIATTR_EXIT_INSTR_OFFSETS
	.align		4
.L_503:
        /*00e0*/ 	.byte	0x04, 0x1c
        /*00e2*/ 	.short	(.L_505 - .L_504)


	//   ....[0]....
.L_504:
        /*00e4*/ 	.word	0x000009b0


	//   ....[1]....
        /*00e8*/ 	.word	0x00000a70


	//   ....[2]....
        /*00ec*/ 	.word	0x00000b30


	//   ....[3]....
        /*00f0*/ 	.word	0x00000bf0


	//   ....[4]....
        /*00f4*/ 	.word	0x00000cb0


	//   ....[5]....
        /*00f8*/ 	.word	0x00000d50


	//   ....[6]....
        /*00fc*/ 	.word	0x00000d60


	//   ....[7]....
        /*0100*/ 	.word	0x00000e10


	//   ....[8]....
        /*0104*/ 	.word	0x00000ec0


	//   ....[9]....
        /*0108*/ 	.word	0x00000f70


	//   ....[10]....
        /*010c*/ 	.word	0x00001020


	//   ....[11]....
        /*0110*/ 	.word	0x000010b0


	//   ....[12]....
        /*0114*/ 	.word	0x00001130


	//   ....[13]....
        /*0118*/ 	.word	0x00001210


	//   ....[14]....
        /*011c*/ 	.word	0x000012f0


	//   ....[15]....
        /*0120*/ 	.word	0x000013d0


	//   ....[16]....
        /*0124*/ 	.word	0x000014b0


	//   ....[17]....
        /*0128*/ 	.word	0x00001570


	//   ....[18]....
        /*012c*/ 	.word	0x00001580


	//   ....[19]....
        /*0130*/ 	.word	0x00001640


	//   ....[20]....
        /*0134*/ 	.word	0x00001700


	//   ....[21]....
        /*0138*/ 	.word	0x000017c0


	//   ....[22]....
        /*013c*/ 	.word	0x00001880


	//   ....[23]....
        /*0140*/ 	.word	0x00001920


	//----- nvinfo : EIATTR_CRS_STACK_SIZE
	.align		4
.L_505:
        /*0144*/ 	.byte	0x04, 0x1e
        /*0146*/ 	.short	(.L_507 - .L_506)
.L_506:
        /*0148*/ 	.word	0x00000000
.L_507:


//--------------------- .nv.info._Z15rms_norm_kernelILi4EEvPKvPK6__halfPvffiibbb --------------------------
	.section	.nv.info._Z15rms_norm_kernelILi4EEvPKvPK6__halfPvffiibbb,"",@"SHT_CUDA_INFO"
	.sectionflags	@""
	.align	4


	//----- nvinfo : EIATTR_CUDA_API_VERSION
	.align		4
        /*0000*/ 	.byte	0x04, 0x37
        /*0002*/ 	.short	(.L_509 - .L_508)
.L_508:
        /*0004*/ 	.word	0x00000082


	//----- nvinfo : EIATTR_SW2861232_WAR
	.align		4
.L_509:
        /*0008*/ 	.byte	0x01, 0x35
	.zero		2


	//----- nvinfo : EIATTR_PARAM_CBANK
	.align		4
        /*000c*/ 	.byte	0x04, 0x0a
        /*000e*/ 	.short	(.L_511 - .L_510)
	.align		4
.L_510:
        /*0010*/ 	.word	index@(.nv.constant0._Z15rms_norm_kernelILi4EEvPKvPK6__halfPvffiibbb)
        /*0014*/ 	.short	0x0160
        /*0016*/ 	.short	0x002b


	//----- nvinfo : EIATTR_CBANK_PARAM_SIZE
	.align		4
.L_511:
        /*0018*/ 	.byte	0x03, 0x19
        /*001a*/ 	.short	0x002b


	//----- nvinfo : EIATTR_KPARAM_INFO
	.align		4
        /*001c*/ 	.byte	0x04, 0x17
        /*001e*/ 	.short	(.L_513 - .L_512)
.L_512:
        /*0020*/ 	.word	0x00000000
        /*0024*/ 	.short	0x0009
        /*0026*/ 	.short	0x002a
        /*0028*/ 	.byte	0x00, 0xf0, 0x05, 0x00


	//----- nvinfo : EIATTR_KPARAM_INFO
	.align		4
.L_513:
        /*002c*/ 	.byte	0x04, 0x17
        /*002e*/ 	.short	(.L_515 - .L_514)
.L_514:
        /*0030*/ 	.word	0x00000000
        /*0034*/ 	.short	0x0008
        /*0036*/ 	.short	0x0029
        /*0038*/ 	.byte	0x00, 0xf0, 0x05, 0x00


	//----- nvinfo : EIATTR_KPARAM_INFO
	.align		4
.L_515:
        /*003c*/ 	.byte	0x04, 0x17
        /*003e*/ 	.short	(.L_517 - .L_516)
.L_516:
        /*0040*/ 	.word	0x00000000
        /*0044*/ 	.short	0x0007
        /*0046*/ 	.short	0x0028
        /*0048*/ 	.byte	0x00, 0xf0, 0x05, 0x00


	//----- nvinfo : EIATTR_KPARAM_INFO
	.align		4
.L_517:
        /*004c*/ 	.byte	0x04, 0x17
        /*004e*/ 	.short	(.L_519 - .L_518)
.L_518:
        /*0050*/ 	.word	0x00000000
        /*0054*/ 	.short	0x0006
        /*0056*/ 	.short	0x0024
        /*0058*/ 	.byte	0x00, 0xf0, 0x11, 0x00


	//----- nvinfo : EIATTR_KPARAM_INFO
	.align		4
.L_519:
        /*005c*/ 	.byte	0x04, 0x17
        /*005e*/ 	.short	(.L_521 - .L_520)
.L_520:
        /*0060*/ 	.word	0x00000000
        /*0064*/ 	.short	0x0005
        /*0066*/ 	.short	0x0020
        /*0068*/ 	.byte	0x00, 0xf0, 0x11, 0x00


	//----- nvinfo : EIATTR_KPARAM_INFO
	.align		4
.L_521:
        /*006c*/ 	.byte	0x04, 0x17
        /*006e*/ 	.short	(.L_523 - .L_522)
.L_522:
        /*0070*/ 	.word	0x00000000
        /*0074*/ 	.short	0x0004
        /*0076*/ 	.short	0x001c
        /*0078*/ 	.byte	0x00, 0xf0, 0x11, 0x00


	//----- nvinfo : EIATTR_KPARAM_INFO
	.align		4
.L_523:
        /*007c*/ 	.byte	0x04, 0x17
        /*007e*/ 	.short	(.L_525 - .L_524)
.L_524:
        /*0080*/ 	.word	0x00000000
        /*0084*/ 	.short	0x0003
        /*0086*/ 	.short	0x0018
        /*0088*/ 	.byte	0x00, 0xf0, 0x11, 0x00


	//----- nvinfo : EIATTR_KPARAM_INFO
	.align		4
.L_525:
        /*008c*/ 	.byte	0x04, 0x17
        /*008e*/ 	.short	(.L_527 - .L_526)
.L_526:
        /*0090*/ 	.word	0x00000000
        /*0094*/ 	.short	0x0002
        /*0096*/ 	.short	0x0010
        /*0098*/ 	.byte	0x00, 0xf0, 0x21, 0x00


	//----- nvinfo : EIATTR_KPARAM_INFO
	.align		4
.L_527:
        /*009c*/ 	.byte	0x04, 0x17
        /*009e*/ 	.short	(.L_529 - .L_528)
.L_528:
        /*00a0*/ 	.word	0x00000000
        /*00a4*/ 	.short	0x0001
        /*00a6*/ 	.short	0x0008
        /*00a8*/ 	.byte	0x00, 0xf0, 0x21, 0x00


	//----- nvinfo : EIATTR_KPARAM_INFO
	.align		4
.L_529:
        /*00ac*/ 	.byte	0x04, 0x17
        /*00ae*/ 	.short	(.L_531 - .L_530)
.L_530:
        /*00b0*/ 	.word	0x00000000
        /*00b4*/ 	.short	0x0000
        /*00b6*/ 	.short	0x0000
        /*00b8*/ 	.byte	0x00, 0xf0, 0x21, 0x00


	//----- nvinfo : EIATTR_MAXREG_COUNT
	.align		4
.L_531:
        /*00bc*/ 	.byte	0x03, 0x1b
        /*00be*/ 	.short	0x00ff


	//----- nvinfo : EIATTR_NUM_BARRIERS
	.align		4
        /*00c0*/ 	.byte	0x02, 0x4c
        /*00c2*/ 	.byte	0x01
	.zero		1


	//----- nvinfo : EIATTR_MERCURY_ISA_VERSION
	.align		4
        /*00c4*/ 	.byte	0x03, 0x5f
        /*00c6*/ 	.short	0x0000


	//----- nvinfo : EIATTR_COOP_GROUP_MASK_REGIDS
	.align		4
        /*00c8*/ 	.byte	0x04, 0x29
        /*00ca*/ 	.short	(.L_533 - .L_532)


	//   ....[0]....
.L_532:
        /*00cc*/ 	.word	0xffffffff


	//   ....[1]....
        /*00d0*/ 	.word	0xffffffff


	//----- nvinfo : EIATTR_COOP_GROUP_INSTR_OFFSETS
	.align		4
.L_533:
        /*00d4*/ 	.byte	0x04, 0x28
        /*00d6*/ 	.short	(.L_535 - .L_534)


	//   ....[0]....
.L_534:
        /*00d8*/ 	.word	0x00000690


	//   ....[1]....
        /*00dc*/ 	.word	0x00000760


	//----- nvinfo : EIATTR_EXIT_INSTR_OFFSETS
	.align		4
.L_535:
        /*00e0*/ 	.byte	0x04, 0x1c
        /*00e2*/ 	.short	(.L_537 - .L_536)


	//   ....[0]....
.L_536:
        /*00e4*/ 	.word	0x00000880


	//   ....[1]....
        /*00e8*/ 	.word	0x00000940


	//   ....[2]....
        /*00ec*/ 	.word	0x00000a00


	//   ....[3]....
        /*00f0*/ 	.word	0x00000ac0


	//   ....[4]....
        /*00f4*/ 	.word	0x00000b60


	//   ....[5]....
        /*00f8*/ 	.word	0x00000b70


	//   ....[6]....
        /*00fc*/ 	.word	0x00000c20


	//   ....[7]....
        /*0100*/ 	.word	0x00000cd0


	//   ....[8]....
        /*0104*/ 	.word	0x00000d80


	//   ....[9]....
        /*0108*/ 	.word	0x00000e10


	//   ....[10]....
        /*010c*/ 	.word	0x00000ea0


	//   ....[11]....
        /*0110*/ 	.word	0x00000f80


	//   ....[12]....
        /*0114*/ 	.word	0x00001060


	//   ....[13]....
        /*0118*/ 	.word	0x00001140


	//   ....[14]....
        /*011c*/ 	.word	0x00001200


	//   ....[15]....
        /*0120*/ 	.word	0x00001210


	//   ....[16]....
        /*0124*/ 	.word	0x000012d0


	//   ....[17]....
        /*0128*/ 	.word	0x00001390


	//   ....[18]....
        /*012c*/ 	.word	0x00001450


	//   ....[19]....
        /*0130*/ 	.word	0x000014f0


	//----- nvinfo : EIATTR_CRS_STACK_SIZE
	.align		4
.L_537:
        /*0134*/ 	.byte	0x04, 0x1e
        /*0136*/ 	.short	(.L_539 - .L_538)
.L_538:
        /*0138*/ 	.word	0x00000000
.L_539:


//--------------------- .nv.info._Z15rms_norm_kernelILi3EEvPKvPK6__halfPvffiibbb --------------------------
	.section	.nv.info._Z15rms_norm_kernelILi3EEvPKvPK6__halfPvffiibbb,"",@"SHT_CUDA_INFO"
	.sectionflags	@""
	.align	4


	//----- nvinfo : EIATTR_CUDA_API_VERSION
	.align		4
        /*0000*/ 	.byte	0x04, 0x37
        /*0002*/ 	.short	(.L_541 - .L_540)
.L_540:
        /*0004*/ 	.word	0x00000082


	//----- nvinfo : EIATTR_SW2861232_WAR
	.align		4
.L_541:
        /*0008*/ 	.byte	0x01, 0x35
	.zero		2


	//----- nvinfo : EIATTR_PARAM_CBANK
	.align		4
        /*000c*/ 	.byte	0x04, 0x0a
        /*000e*/ 	.short	(.L_543 - .L_542)
	.align		4
.L_542:
        /*0010*/ 	.word	index@(.nv.constant0._Z15rms_norm_kernelILi3EEvPKvPK6__halfPvffiibbb)
        /*0014*/ 	.short	0x0160
        /*0016*/ 	.short	0x002b


	//----- nvinfo : EIATTR_CBANK_PARAM_SIZE
	.align		4
.L_543:
        /*0018*/ 	.byte	0x03, 0x19
        /*001a*/ 	.short	0x002b


	//----- nvinfo : EIATTR_KPARAM_INFO
	.align		4
        /*001c*/ 	.byte	0x04, 0x17
        /*001e*/ 	.short	(.L_545 - .L_544)
.L_544:
        /*0020*/ 	.word	0x00000000
        /*0024*/ 	.short	0x0009
        /*0026*/ 	.short	0x002a
        /*0028*/ 	.byte	0x00, 0xf0, 0x05, 0x00


	//----- nvinfo : EIATTR_KPARAM_INFO
	.align		4
.L_545:
        /*002c*/ 	.byte	0x04, 0x17
        /*002e*/ 	.short	(.L_547 - .L_546)
.L_546:
        /*0030*/ 	.word	0x00000000
        /*0034*/ 	.short	0x0008
        /*0036*/ 	.short	0x0029
        /*0038*/ 	.byte	0x00, 0xf0, 0x05, 0x00


	//----- nvinfo : EIATTR_KPARAM_INFO
	.align		4
.L_547:
        /*003c*/ 	.byte	0x04, 0x17
        /*003e*/ 	.short	(.L_549 - .L_548)
.L_548:
        /*0040*/ 	.word	0x00000000
        /*0044*/ 	.short	0x0007
        /*0046*/ 	.short	0x0028
        /*0048*/ 	.byte	0x00, 0xf0, 0x05, 0x00


	//----- nvinfo : EIATTR_KPARAM_INFO
	.align		4
.L_549:
        /*004c*/ 	.byte	0x04, 0x17
        /*004e*/ 	.short	(.L_551 - .L_550)
.L_550:
        /*0050*/ 	.word	0x00000000
        /*0054*/ 	.short	0x0006
        /*0056*/ 	.short	0x0024
        /*0058*/ 	.byte	0x00, 0xf0, 0x11, 0x00


	//----- nvinfo : EIATTR_KPARAM_INFO
	.align		4
.L_551:
        /*005c*/ 	.byte	0x04, 0x17
        /*005e*/ 	.short	(.L_553 - .L_552)
.L_552:
        /*0060*/ 	.word	0x00000000
        /*0064*/ 	.short	0x0005
        /*0066*/ 	.short	0x0020
        /*0068*/ 	.byte	0x00, 0xf0, 0x11, 0x00


	//----- nvinfo : EIATTR_KPARAM_INFO
	.align		4
.L_553:
        /*006c*/ 	.byte	0x04, 0x17
        /*006e*/ 	.short	(.L_555 - .L_554)
.L_554:
        /*0070*/ 	.word	0x00000000
        /*0074*/ 	.short	0x0004
        /*0076*/ 	.short	0x001c
        /*0078*/ 	.byte	0x00, 0xf0, 0x11, 0x00


	//----- nvinfo : EIATTR_KPARAM_INFO
	.align		4
.L_555:
        /*007c*/ 	.byte	0x04, 0x17
        /*007e*/ 	.short	(.L_557 - .L_556)
.L_556:
        /*0080*/ 	.word	0x00000000
        /*0084*/ 	.short	0x0003
        /*0086*/ 	.short	0x0018
        /*0088*/ 	.byte	0x00, 0xf0, 0x11, 0x00


	//----- nvinfo : EIATTR_KPARAM_INFO
	.align		4
.L_557:
        /*008c*/ 	.byte	0x04, 0x17
        /*008e*/ 	.short	(.L_559 - .L_558)
.L_558:
        /*0090*/ 	.word	0x00000000
        /*0094*/ 	.short	0x0002
        /*0096*/ 	.short	0x0010
        /*0098*/ 	.byte	0x00, 0xf0, 0x21, 0x00


	//----- nvinfo : EIATTR_KPARAM_INFO
	.align		4
.L_559:
        /*009c*/ 	.byte	0x04, 0x17
        /*009e*/ 	.short	(.L_561 - .L_560)
.L_560:
        /*00a0*/ 	.word	0x00000000
        /*00a4*/ 	.short	0x0001
        /*00a6*/ 	.short	0x0008
        /*00a8*/ 	.byte	0x00, 0xf0, 0x21, 0x00


	//----- nvinfo : EIATTR_KPARAM_INFO
	.align		4
.L_561:
        /*00ac*/ 	.byte	0x04, 0x17
        /*00ae*/ 	.short	(.L_563 - .L_562)
.L_562:
        /*00b0*/ 	.word	0x00000000
        /*00b4*/ 	.short	0x0000
        /*00b6*/ 	.short	0x0000
        /*00b8*/ 	.byte	0x00, 0xf0, 0x21, 0x00


	//----- nvinfo : EIATTR_MAXREG_COUNT
	.align		4
.L_563:
        /*00bc*/ 	.byte	0x03, 0x1b
        /*00be*/ 	.short	0x00ff


	//----- nvinfo : EIATTR_NUM_BARRIERS
	.align		4
        /*00c0*/ 	.byte	0x02, 0x4c
        /*00c2*/ 	.byte	0x01
	.zero		1


	//----- nvinfo : EIATTR_MERCURY_ISA_VERSION
	.align		4
        /*00c4*/ 	.byte	0x03, 0x5f
        /*00c6*/ 	.short	0x0000


	//----- nvinfo : EIATTR_COOP_GROUP_MASK_REGIDS
	.align		4
        /*00c8*/ 	.byte	0x04, 0x29
        /*00ca*/ 	.short	(.L_565 - .L_564)


	//   ....[0]....
.L_564:
        /*00cc*/ 	.word	0xffffffff


	//   ....[1]....
        /*00d0*/ 	.word	0xffffffff


	//----- nvinfo : EIATTR_COOP_GROUP_INSTR_OFFSETS
	.align		4
.L_565:
        /*00d4*/ 	.byte	0x04, 0x28
        /*00d6*/ 	.short	(.L_567 - .L_566)


	//   ....[0]....
.L_566:
        /*00d8*/ 	.word	0x00000570


	//   ....[1]....
        /*00dc*/ 	.word	0x00000640


	//----- nvinfo : EIATTR_EXIT_INSTR_OFFSETS
	.align		4
.L_567:
        /*00e0*/ 	.byte	0x04, 0x1c
        /*00e2*/ 	.short	(.L_569 - .L_568)


	//   ....[0]....
.L_568:
        /*00e4*/ 	.word	0x00000760


	//   ....[1]....
        /*00e8*/ 	.word	0x00000820


	//   ....[2]....
        /*00ec*/ 	.word	0x000008e0


	//   ....[3]....
        /*00f0*/ 	.word	0x00000980


	//   ....[4]....
        /*00f4*/ 	.word	0x00000990


	//   ....[5]....
        /*00f8*/ 	.word	0x00000a40


	//   ....[6]....
        /*00fc*/ 	.word	0x00000af0


	//   ....[7]....
        /*0100*/ 	.word	0x00000b80


	//   ....[8]....
        /*0104*/ 	.word	0x00000c10


	//   ....[9]....
        /*0108*/ 	.word	0x00000cf0


	//   ....[10]....
        /*010c*/ 	.word	0x00000dd0


	//   ....[11]....
        /*0110*/ 	.word	0x00000e90


	//   ....[12]....
        /*0114*/ 	.word	0x00000ea0


	//   ....[13]....
        /*0118*/ 	.word	0x00000f60


	//   ....[14]....
        /*011c*/ 	.word	0x00001020


	//   ....[15]....
        /*0120*/ 	.word	0x000010c0


	//----- nvinfo : EIATTR_CRS_STACK_SIZE
	.align		4
.L_569:
        /*0124*/ 	.byte	0x04, 0x1e
        /*0126*/ 	.short	(.L_571 - .L_570)
.L_570:
        /*0128*/ 	.word	0x00000000
.L_571:


//--------------------- .nv.info._Z15rms_norm_kernelILi2EEvPKvPK6__halfPvffiibbb --------------------------
	.section	.nv.info._Z15rms_norm_kernelILi2EEvPKvPK6__halfPvffiibbb,"",@"SHT_CUDA_INFO"
	.sectionflags	@""
	.align	4


	//----- nvinfo : EIATTR_CUDA_API_VERSION
	.align		4
        /*0000*/ 	.byte	0x04, 0x37
        /*0002*/ 	.short	(.L_573 - .L_572)
.L_572:
        /*0004*/ 	.word	0x00000082


	//----- nvinfo : EIATTR_SW2861232_WAR
	.align		4
.L_573:
        /*0008*/ 	.byte	0x01, 0x35
	.zero		2


	//----- nvinfo : EIATTR_PARAM_CBANK
	.align		4
        /*000c*/ 	.byte	0x04, 0x0a
        /*000e*/ 	.short	(.L_575 - .L_574)
	.align		4
.L_574:
        /*0010*/ 	.word	index@(.nv.constant0._Z15rms_norm_kernelILi2EEvPKvPK6__halfPvffiibbb)
        /*0014*/ 	.short	0x0160
        /*0016*/ 	.short	0x002b


	//----- nvinfo : EIATTR_CBANK_PARAM_SIZE
	.align		4
.L_575:
        /*0018*/ 	.byte	0x03, 0x19
        /*001a*/ 	.short	0x002b


	//----- nvinfo : EIATTR_KPARAM_INFO
	.align		4
        /*001c*/ 	.byte	0x04, 0x17
        /*001e*/ 	.short	(.L_577 - .L_576)
.L_576:
        /*0020*/ 	.word	0x00000000
        /*0024*/ 	.short	0x0009
        /*0026*/ 	.short	0x002a
        /*0028*/ 	.byte	0x00, 0xf0, 0x05, 0x00


	//----- nvinfo : EIATTR_KPARAM_INFO
	.align		4
.L_577:
        /*002c*/ 	.byte	0x04, 0x17
        /*002e*/ 	.short	(.L_579 - .L_578)
.L_578:
        /*0030*/ 	.word	0x00000000
        /*0034*/ 	.short	0x0008
        /*0036*/ 	.short	0x0029
        /*0038*/ 	.byte	0x00, 0xf0, 0x05, 0x00


	//----- nvinfo : EIATTR_KPARAM_INFO
	.align		4
.L_579:
        /*003c*/ 	.byte	0x04, 0x17
        /*003e*/ 	.short	(.L_581 - .L_580)
.L_580:
        /*0040*/ 	.word	0x00000000
        /*0044*/ 	.short	0x0007
        /*0046*/ 	.short	0x0028
        /*0048*/ 	.byte	0x00, 0xf0, 0x05, 0x00


	//----- nvinfo : EIATTR_KPARAM_INFO
	.align		4
.L_581:
        /*004c*/ 	.byte	0x04, 0x17
        /*004e*/ 	.short	(.L_583 - .L_582)
.L_582:
        /*0050*/ 	.word	0x00000000
        /*0054*/ 	.short	0x0006
        /*0056*/ 	.short	0x0024
        /*0058*/ 	.byte	0x00, 0xf0, 0x11, 0x00


	//----- nvinfo : EIATTR_KPARAM_INFO
	.align		4
.L_583:
        /*005c*/ 	.byte	0x04, 0x17
        /*005e*/ 	.short	(.L_585 - .L_584)
.L_584:
        /*0060*/ 	.word	0x00000000
        /*0064*/ 	.short	0x0005
        /*0066*/ 	.short	0x0020
        /*0068*/ 	.byte	0x00, 0xf0, 0x11, 0x00


	//----- nvinfo : EIATTR_KPARAM_INFO
	.align		4
.L_585:
        /*006c*/ 	.byte	0x04, 0x17
        /*006e*/ 	.short	(.L_587 - .L_586)
.L_586:
        /*0070*/ 	.word	0x00000000
        /*0074*/ 	.short	0x0004
        /*0076*/ 	.short	0x001c
        /*0078*/ 	.byte	0x00, 0xf0, 0x11, 0x00


	//----- nvinfo : EIATTR_KPARAM_INFO
	.align		4
.L_587:
        /*007c*/ 	.byte	0x04, 0x17
        /*007e*/ 	.short	(.L_589 - .L_588)
.L_588:
        /*0080*/ 	.word	0x00000000
        /*0084*/ 	.short	0x0003
        /*0086*/ 	.short	0x0018
        /*0088*/ 	.byte	0x00, 0xf0, 0x11, 0x00


	//----- nvinfo : EIATTR_KPARAM_INFO
	.align		4
.L_589:
        /*008c*/ 	.byte	0x04, 0x17
        /*008e*/ 	.short	(.L_591 - .L_590)
.L_590:
        /*0090*/ 	.word	0x00000000
        /*0094*/ 	.short	0x0002
        /*0096*/ 	.short	0x0010
        /*0098*/ 	.byte	0x00, 0xf0, 0x21, 0x00


	//----- nvinfo : EIATTR_KPARAM_INFO
	.align		4
.L_591:
        /*009c*/ 	.byte	0x04, 0x17
        /*009e*/ 	.short	(.L_593 - .L_592)
.L_592:
        /*00a0*/ 	.word	0x00000000
        /*00a4*/ 	.short	0x0001
        /*00a6*/ 	.short	0x0008
        /*00a8*/ 	.byte	0x00, 0xf0, 0x21, 0x00


	//----- nvinfo : EIATTR_KPARAM_INFO
	.align		4
.L_593:
        /*00ac*/ 	.byte	0x04, 0x17
        /*00ae*/ 	.short	(.L_595 - .L_594)
.L_594:
        /*00b0*/ 	.word	0x00000000
        /*00b4*/ 	.short	0x0000
        /*00b6*/ 	.short	0x0000
        /*00b8*/ 	.byte	0x00, 0xf0, 0x21, 0x00


	//----- nvinfo : EIATTR_MAXREG_COUNT
	.align		4
.L_595:
        /*00bc*/ 	.byte	0x03, 0x1b
        /*00be*/ 	.short	0x00ff


	//----- nvinfo : EIATTR_NUM_BARRIERS
	.align		4
        /*00c0*/ 	.byte	0x02, 0x4c
        /*00c2*/ 	.byte	0x01
	.zero		1


	//----- nvinfo : EIATTR_MERCURY_ISA_VERSION
	.align		4
        /*00c4*/ 	.byte	0x03, 0x5f
        /*00c6*/ 	.short	0x0000


	//----- nvinfo : EIATTR_COOP_GROUP_MASK_REGIDS
	.align		4
        /*00c8*/ 	.byte	0x04, 0x29
        /*00ca*/ 	.short	(.L_597 - .L_596)


	//   ....[0]....
.L_596:
        /*00cc*/ 	.word	0xffffffff


	//   ....[1]....
        /*00d0*/ 	.word	0xffffffff


	//----- nvinfo : EIATTR_COOP_GROUP_INSTR_OFFSETS
	.align		4
.L_597:
        /*00d4*/ 	.byte	0x04, 0x28
        /*00d6*/ 	.short	(.L_599 - .L_598)


	//   ....[0]....
.L_598:
        /*00d8*/ 	.word	0x00000450


	//   ....[1]....
        /*00dc*/ 	.word	0x00000520


	//----- nvinfo : EIATTR_EXIT_INSTR_OFFSETS
	.align		4
.L_599:
        /*00e0*/ 	.byte	0x04, 0x1c
        /*00e2*/ 	.short	(.L_601 - .L_600)


	//   ....[0]....
.L_600:
        /*00e4*/ 	.word	0x00000640


	//   ....[1]....
        /*00e8*/ 	.word	0x00000700


	//   ....[2]....
        /*00ec*/ 	.word	0x000007a0


	//   ....[3]....
        /*00f0*/ 	.word	0x000007b0


	//   ....[4]....
        /*00f4*/ 	.word	0x00000860


	//   ....[5]....
        /*00f8*/ 	.word	0x000008f0


	//   ....[6]....
        /*00fc*/ 	.word	0x00000980


	//   ....[7]....
        /*0100*/ 	.word	0x00000a60


	//   ....[8]....
        /*0104*/ 	.word	0x00000b20


	//   ....[9]....
        /*0108*/ 	.word	0x00000b30


	//   ....[10]....
        /*010c*/ 	.word	0x00000bf0


	//   ....[11]....
        /*0110*/ 	.word	0x00000c90


	//----- nvinfo : EIATTR_CRS_STACK_SIZE
	.align		4
.L_601:
        /*0114*/ 	.byte	0x04, 0x1e
        /*0116*/ 	.short	(.L_603 - .L_602)
.L_602:
        /*0118*/ 	.word	0x00000000
.L_603:


//--------------------- .nv.info._Z15rms_norm_kernelILi1EEvPKvPK6__halfPvffiibbb --------------------------
	.section	.nv.info._Z15rms_norm_kernelILi1EEvPKvPK6__halfPvffiibbb,"",@"SHT_CUDA_INFO"
	.sectionflags	@""
	.align	4


	//----- nvinfo : EIATTR_CUDA_API_VERSION
	.align		4
        /*0000*/ 	.byte	0x04, 0x37
        /*0002*/ 	.short	(.L_605 - .L_604)
.L_604:
        /*0004*/ 	.word	0x00000082


	//----- nvinfo : EIATTR_SW2861232_WAR
	.align		4
.L_605:
        /*0008*/ 	.byte	0x01, 0x35
	.zero		2


	//----- nvinfo : EIATTR_PARAM_CBANK
	.align		4
        /*000c*/ 	.byte	0x04, 0x0a
        /*000e*/ 	.short	(.L_607 - .L_606)
	.align		4
.L_606:
        /*0010*/ 	.word	index@(.nv.constant0._Z15rms_norm_kernelILi1EEvPKvPK6__halfPvffiibbb)
        /*0014*/ 	.short	0x0160
        /*0016*/ 	.short	0x002b


	//----- nvinfo : EIATTR_CBANK_PARAM_SIZE
	.align		4
.L_607:
        /*0018*/ 	.byte	0x03, 0x19
        /*001a*/ 	.short	0x002b


	//----- nvinfo : EIATTR_KPARAM_INFO
	.align		4
        /*001c*/ 	.byte	0x04, 0x17
        /*001e*/ 	.short	(.L_609 - .L_608)
.L_608:
        /*0020*/ 	.word	0x00000000
        /*0024*/ 	.short	0x0009
        /*0026*/ 	.short	0x002a
        /*0028*/ 	.byte	0x00, 0xf0, 0x05, 0x00


	//----- nvinfo : EIATTR_KPARAM_INFO
	.align		4
.L_609:
        /*002c*/ 	.byte	0x04, 0x17
        /*002e*/ 	.short	(.L_611 - .L_610)
.L_610:
        /*0030*/ 	.word	0x00000000
        /*0034*/ 	.short	0x0008
        /*0036*/ 	.short	0x0029
        /*0038*/ 	.byte	0x00, 0xf0, 0x05, 0x00


	//----- nvinfo : EIATTR_KPARAM_INFO
	.align		4
.L_611:
        /*003c*/ 	.byte	0x04, 0x17
        /*003e*/ 	.short	(.L_613 - .L_612)
.L_612:
        /*0040*/ 	.word	0x00000000
        /*0044*/ 	.short	0x0007
        /*0046*/ 	.short	0x0028
        /*0048*/ 	.byte	0x00, 0xf0, 0x05, 0x00


	//----- nvinfo : EIATTR_KPARAM_INFO
	.align		4
.L_613:
        /*004c*/ 	.byte	0x04, 0x17
        /*004e*/ 	.short	(.L_615 - .L_614)
.L_614:
        /*0050*/ 	.word	0x00000000
        /*0054*/ 	.short	0x0006
        /*0056*/ 	.short	0x0024
        /*0058*/ 	.byte	0x00, 0xf0, 0x11, 0x00


	//----- nvinfo : EIATTR_KPARAM_INFO
	.align		4
.L_615:
        /*005c*/ 	.byte	0x04, 0x17
        /*005e*/ 	.short	(.L_617 - .L_616)
.L_616:
        /*0060*/ 	.word	0x00000000
        /*0064*/ 	.short	0x0005
        /*0066*/ 	.short	0x0020
        /*0068*/ 	.byte	0x00, 0xf0, 0x11, 0x00


	//----- nvinfo : EIATTR_KPARAM_INFO
	.align		4
.L_617:
        /*006c*/ 	.byte	0x04, 0x17
        /*006e*/ 	.short	(.L_619 - .L_618)
.L_618:
        /*0070*/ 	.word	0x00000000
        /*0074*/ 	.short	0x0004
        /*0076*/ 	.short	0x001c
        /*0078*/ 	.byte	0x00, 0xf0, 0x11, 0x00


	//----- nvinfo : EIATTR_KPARAM_INFO
	.align		4
.L_619:
        /*007c*/ 	.byte	0x04, 0x17
        /*007e*/ 	.short	(.L_621 - .L_620)
.L_620:
        /*0080*/ 	.word	0x00000000
        /*0084*/ 	.short	0x0003
        /*0086*/ 	.short	0x0018
        /*0088*/ 	.byte	0x00, 0xf0, 0x11, 0x00


	//----- nvinfo : EIATTR_KPARAM_INFO
	.align		4
.L_621:
        /*008c*/ 	.byte	0x04, 0x17
        /*008e*/ 	.short	(.L_623 - .L_622)
.L_622:
        /*0090*/ 	.word	0x00000000
        /*0094*/ 	.short	0x0002
        /*0096*/ 	.short	0x0010
        /*0098*/ 	.byte	0x00, 0xf0, 0x21, 0x00


	//----- nvinfo : EIATTR_KPARAM_INFO
	.align		4
.L_623:
        /*009c*/ 	.byte	0x04, 0x17
        /*009e*/ 	.short	(.L_625 - .L_624)
.L_624:
        /*00a0*/ 	.word	0x00000000
        /*00a4*/ 	.short	0x0001
        /*00a6*/ 	.short	0x0008
        /*00a8*/ 	.byte	0x00, 0xf0, 0x21, 0x00


	//----- nvinfo : EIATTR_KPARAM_INFO
	.align		4
.L_625:
        /*00ac*/ 	.byte	0x04, 0x17
        /*00ae*/ 	.short	(.L_627 - .L_626)
.L_626:
        /*00b0*/ 	.word	0x00000000
        /*00b4*/ 	.short	0x0000
        /*00b6*/ 	.short	0x0000
        /*00b8*/ 	.byte	0x00, 0xf0, 0x21, 0x00


	//----- nvinfo : EIATTR_MAXREG_COUNT
	.align		4
.L_627:
        /*00bc*/ 	.byte	0x03, 0x1b
        /*00be*/ 	.short	0x00ff


	//----- nvinfo : EIATTR_NUM_BARRIERS
	.align		4
        /*00c0*/ 	.byte	0x02, 0x4c
        /*00c2*/ 	.byte	0x01
	.zero		1


	//----- nvinfo : EIATTR_MERCURY_ISA_VERSION
	.align		4
        /*00c4*/ 	.byte	0x03, 0x5f
        /*00c6*/ 	.short	0x0000


	//----- nvinfo : EIATTR_COOP_GROUP_MASK_REGIDS
	.align		4
        /*00c8*/ 	.byte	0x04, 0x29
        /*00ca*/ 	.short	(.L_629 - .L_628)


	//   ....[0]....
.L_628:
        /*00cc*/ 	.word	0xffffffff


	//   ....[1]....
        /*00d0*/ 	.word	0xffffffff


	//----- nvinfo : EIATTR_COOP_GROUP_INSTR_OFFSETS
	.align		4
.L_629:
        /*00d4*/ 	.byte	0x04, 0x28
        /*00d6*/ 	.short	(.L_631 - .L_630)


	//   ....[0]....
.L_630:
        /*00d8*/ 	.word	0x00000330


	//   ....[1]....
        /*00dc*/ 	.word	0x00000410


	//----- nvinfo : EIATTR_EXIT_INSTR_OFFSETS
	.align		4
.L_631:
        /*00e0*/ 	.byte	0x04, 0x1c
        /*00e2*/ 	.short	(.L_633 - .L_632)


	//   ....[0]....
.L_632:
        /*00e4*/ 	.word	0x000004d0


	//   ....[1]....
        /*00e8*/ 	.word	0x000005e0


	//   ....[2]....
        /*00ec*/ 	.word	0x00000600


	//   ....[3]....
        /*00f0*/ 	.word	0x00000630


	//   ....[4]....
        /*00f4*/ 	.word	0x00000740


	//   ....[5]....
        /*00f8*/ 	.word	0x00000770


	//----- nvinfo : EIATTR_CRS_STACK_SIZE
	.align		4
.L_633:
        /*00fc*/ 	.byte	0x04, 0x1e
        /*00fe*/ 	.short	(.L_635 - .L_634)
.L_634:
        /*0100*/ 	.word	0x00000000
.L_635:


//--------------------- .nv.callgraph             --------------------------
	.section	.nv.callgraph,"",@"SHT_CUDA_CALLGRAPH"
	.align	4
	.sectionentsize	8
	.align		4
        /*0000*/ 	.word	0x00000000
	.align		4
        /*0004*/ 	.word	0xffffffff
	.align		4
        /*0008*/ 	.word	0x00000000
	.align		4
        /*000c*/ 	.word	0xfffffffe
	.align		4
        /*0010*/ 	.word	0x00000000
	.align		4
        /*0014*/ 	.word	0xfffffffd
	.align		4
        /*0018*/ 	.word	0x00000000
	.align		4
        /*001c*/ 	.word	0xfffffffc


//--------------------- .nv.rel.action            --------------------------
	.section	.nv.rel.action,"",@"SHT_CUDA_RELOCINFO"
	.align	8
	.sectionentsize	8
        /*0000*/ 	.byte	0x73, 0x00, 0x00, 0x00, 0x00, 0x00, 0x00, 0x00, 0x00, 0x00, 0x00, 0x11, 0x25, 0x00, 0x05, 0x36


//--------------------- .nv.constant4             --------------------------
	.section	.nv.constant4,"a",@progbits
	.align	8
	.align		8
.nv.constant4:
        /*0000*/ 	.dword	_ZN42_INTERNAL_770ce549_11_rms_norm_cu_61e2bd344cuda3std3__45__cpo5beginE
	.align		8
        /*0008*/ 	.dword	_ZN42_INTERNAL_770ce549_11_rms_norm_cu_61e2bd344cuda3std3__45__cpo3endE
	.align		8
        /*0010*/ 	.dword	_ZN42_INTERNAL_770ce549_11_rms_norm_cu_61e2bd344cuda3std3__45__cpo6cbeginE
	.align		8
        /*0018*/ 	.dword	_ZN42_INTERNAL_770ce549_11_rms_norm_cu_61e2bd344cuda3std3__45__cpo4cendE
	.align		8
        /*0020*/ 	.dword	_ZN42_INTERNAL_770ce549_11_rms_norm_cu_61e2bd344cuda3std3__45__cpo6rbeginE
	.align		8
        /*0028*/ 	.dword	_ZN42_INTERNAL_770ce549_11_rms_norm_cu_61e2bd344cuda3std3__45__cpo4rendE
	.align		8
        /*0030*/ 	.dword	_ZN42_INTERNAL_770ce549_11_rms_norm_cu_61e2bd344cuda3std3__45__cpo7crbeginE
	.align		8
        /*0038*/ 	.dword	_ZN42_INTERNAL_770ce549_11_rms_norm_cu_61e2bd344cuda3std3__45__cpo5crendE
	.align		8
        /*0040*/ 	.dword	_ZN42_INTERNAL_770ce549_11_rms_norm_cu_61e2bd344cuda3std3__444_GLOBAL__N__770ce549_11_rms_norm_cu_61e2bd346ignoreE
	.align		8
        /*0048*/ 	.dword	_ZN42_INTERNAL_770ce549_11_rms_norm_cu_61e2bd344cuda3std3__419piecewise_constructE
	.align		8
        /*0050*/ 	.dword	_ZN42_INTERNAL_770ce549_11_rms_norm_cu_61e2bd344cuda3std3__48in_placeE
	.align		8
        /*0058*/ 	.dword	_ZN42_INTERNAL_770ce549_11_rms_norm_cu_61e2bd344cuda3std3__420unreachable_sentinelE
	.align		8
        /*0060*/ 	.dword	_ZN42_INTERNAL_770ce549_11_rms_norm_cu_61e2bd344cuda3std6ranges3__45__cpo4swapE
	.align		8
        /*0068*/ 	.dword	_ZN42_INTERNAL_770ce549_11_rms_norm_cu_61e2bd344cuda3std6ranges3__45__cpo9iter_moveE
	.align		8
        /*0070*/ 	.dword	_ZN42_INTERNAL_770ce549_11_rms_norm_cu_61e2bd344cuda3std6ranges3__45__cpo5beginE
	.align		8
        /*0078*/ 	.dword	_ZN42_INTERNAL_770ce549_11_rms_norm_cu_61e2bd344cuda3std6ranges3__45__cpo3endE
	.align		8
        /*0080*/ 	.dword	_ZN42_INTERNAL_770ce549_11_rms_norm_cu_61e2bd344cuda3std6ranges3__45__cpo6cbeginE
	.align		8
        /*0088*/ 	.dword	_ZN42_INTERNAL_770ce549_11_rms_norm_cu_61e2bd344cuda3std6ranges3__45__cpo4cendE
	.align		8
        /*0090*/ 	.dword	_ZN42_INTERNAL_770ce549_11_rms_norm_cu_61e2bd344cuda3std6ranges3__45__cpo7advanceE
	.align		8
        /*0098*/ 	.dword	_ZN42_INTERNAL_770ce549_11_rms_norm_cu_61e2bd344cuda3std6ranges3__45__cpo9iter_swapE
	.align		8
        /*00a0*/ 	.dword	_ZN42_INTERNAL_770ce549_11_rms_norm_cu_61e2bd344cuda3std6ranges3__45__cpo4nextE
	.align		8
        /*00a8*/ 	.dword	_ZN42_INTERNAL_770ce549_11_rms_norm_cu_61e2bd344cuda3std6ranges3__45__cpo4prevE
	.align		8
        /*00b0*/ 	.dword	_ZN42_INTERNAL_770ce549_11_rms_norm_cu_61e2bd344cuda3std6ranges3__45__cpo4dataE
	.align		8
        /*00b8*/ 	.dword	_ZN42_INTERNAL_770ce549_11_rms_norm_cu_61e2bd344cuda3std6ranges3__45__cpo5cdataE
	.align		8
        /*00c0*/ 	.dword	_ZN42_INTERNAL_770ce549_11_rms_norm_cu_61e2bd344cuda3std6ranges3__45__cpo4sizeE
	.align		8
        /*00c8*/ 	.dword	_ZN42_INTERNAL_770ce549_11_rms_norm_cu_61e2bd344cuda3std6ranges3__45__cpo5ssizeE
	.align		8
        /*00d0*/ 	.dword	_ZN42_INTERNAL_770ce549_11_rms_norm_cu_61e2bd344cuda3std6ranges3__45__cpo8distanceE
	.align		8
        /*00d8*/ 	.dword	_ZN42_INTERNAL_770ce549_11_rms_norm_cu_61e2bd346thrust23THRUST_300001_SM_800_NS6system6detail10sequential3seqE


//--------------------- .nv.constant0._Z15rms_norm_kernelILi16EEvPKvPK6__halfPvffiibbb --------------------------
	.section	.nv.constant0._Z15rms_norm_kernelILi16EEvPKvPK6__halfPvffiibbb,"a",@progbits
	.sectionflags	@""
	.align	4
.nv.constant0._Z15rms_norm_kernelILi16EEvPKvPK6__halfPvffiibbb:
	.zero		395


//--------------------- .nv.constant0._Z15rms_norm_kernelILi15EEvPKvPK6__halfPvffiibbb --------------------------
	.section	.nv.constant0._Z15rms_norm_kernelILi15EEvPKvPK6__halfPvffiibbb,"a",@progbits
	.sectionflags	@""
	.align	4
.nv.constant0._Z15rms_norm_kernelILi15EEvPKvPK6__halfPvffiibbb:
	.zero		395


//--------------------- .nv.constant0._Z15rms_norm_kernelILi14EEvPKvPK6__halfPvffiibbb --------------------------
	.section	.nv.constant0._Z15rms_norm_kernelILi14EEvPKvPK6__halfPvffiibbb,"a",@progbits
	.sectionflags	@""
	.align	4
.nv.constant0._Z15rms_norm_kernelILi14EEvPKvPK6__halfPvffiibbb:
	.zero		395


//--------------------- .nv.constant0._Z15rms_norm_kernelILi13EEvPKvPK6__halfPvffiibbb --------------------------
	.section	.nv.constant0._Z15rms_norm_kernelILi13EEvPKvPK6__halfPvffiibbb,"a",@progbits
	.sectionflags	@""
	.align	4
.nv.constant0._Z15rms_norm_kernelILi13EEvPKvPK6__halfPvffiibbb:
	.zero		395


//--------------------- .nv.constant0._Z15rms_norm_kernelILi12EEvPKvPK6__halfPvffiibbb --------------------------
	.section	.nv.constant0._Z15rms_norm_kernelILi12EEvPKvPK6__halfPvffiibbb,"a",@progbits
	.sectionflags	@""
	.align	4
.nv.constant0._Z15rms_norm_kernelILi12EEvPKvPK6__halfPvffiibbb:
	.zero		395


//--------------------- .nv.constant0._Z15rms_norm_kernelILi11EEvPKvPK6__halfPvffiibbb --------------------------
	.section	.nv.constant0._Z15rms_norm_kernelILi11EEvPKvPK6__halfPvffiibbb,"a",@progbits
	.sectionflags	@""
	.align	4
.nv.constant0._Z15rms_norm_kernelILi11EEvPKvPK6__halfPvffiibbb:
	.zero		395


//--------------------- .nv.constant0._Z15rms_norm_kernelILi10EEvPKvPK6__halfPvffiibbb --------------------------
	.section	.nv.constant0._Z15rms_norm_kernelILi10EEvPKvPK6__halfPvffiibbb,"a",@progbits
	.sectionflags	@""
	.align	4
.nv.constant0._Z15rms_norm_kernelILi10EEvPKvPK6__halfPvffiibbb:
	.zero		395


//--------------------- .nv.constant0._Z15rms_norm_kernelILi9EEvPKvPK6__halfPvffiibbb --------------------------
	.section	.nv.constant0._Z15rms_norm_kernelILi9EEvPKvPK6__halfPvffiibbb,"a",@progbits
	.sectionflags	@""
	.align	4
.nv.constant0._Z15rms_norm_kernelILi9EEvPKvPK6__halfPvffiibbb:
	.zero		395


//--------------------- .nv.constant0._Z15rms_norm_kernelILi8EEvPKvPK6__halfPvffiibbb --------------------------
	.section	.nv.constant0._Z15rms_norm_kernelILi8EEvPKvPK6__halfPvffiibbb,"a",@progbits
	.sectionflags	@""
	.align	4
.nv.constant0._Z15rms_norm_kernelILi8EEvPKvPK6__halfPvffiibbb:
	.zero		395


//--------------------- .nv.constant0._Z15rms_norm_kernelILi7EEvPKvPK6__halfPvffiibbb --------------------------
	.section	.nv.constant0._Z15rms_norm_kernelILi7EEvPKvPK6__halfPvffiibbb,"a",@progbits
	.sectionflags	@""
	.align	4
.nv.constant0._Z15rms_norm_kernelILi7EEvPKvPK6__halfPvffiibbb:
	.zero		395


//--------------------- .nv.constant0._Z15rms_norm_kernelILi6EEvPKvPK6__halfPvffiibbb --------------------------
	.section	.nv.constant0._Z15rms_norm_kernelILi6EEvPKvPK6__halfPvffiibbb,"a",@progbits
	.sectionflags	@""
	.align	4
.nv.constant0._Z15rms_norm_kernelILi6EEvPKvPK6__halfPvffiibbb:
	.zero		395


//--------------------- .nv.constant0._Z15rms_norm_kernelILi5EEvPKvPK6__halfPvffiibbb --------------------------
	.section	.nv.constant0._Z15rms_norm_kernelILi5EEvPKvPK6__halfPvffiibbb,"a",@progbits
	.sectionflags	@""
	.align	4
.nv.constant0._Z15rms_norm_kernelILi5EEvPKvPK6__halfPvffiibbb:
	.zero		395


//--------------------- .nv.constant0._Z15rms_norm_kernelILi4EEvPKvPK6__halfPvffiibbb --------------------------
	.section	.nv.constant0._Z15rms_norm_kernelILi4EEvPKvPK6__halfPvffiibbb,"a",@progbits
	.sectionflags	@""
	.align	4
.nv.constant0._Z15rms_norm_kernelILi4EEvPKvPK6__halfPvffiibbb:
	.zero		395


//--------------------- .nv.constant0._Z15rms_norm_kernelILi3EEvPKvPK6__halfPvffiibbb --------------------------
	.section	.nv.constant0._Z15rms_norm_kernelILi3EEvPKvPK6__halfPvffiibbb,"a",@progbits
	.sectionflags	@""
	.align	4
.nv.constant0._Z15rms_norm_kernelILi3EEvPKvPK6__halfPvffiibbb:
	.zero		395


//--------------------- .nv.constant0._Z15rms_norm_kernelILi2EEvPKvPK6__halfPvffiibbb --------------------------
	.section	.nv.constant0._Z15rms_norm_kernelILi2EEvPKvPK6__halfPvffiibbb,"a",@progbits
	.sectionflags	@""
	.align	4
.nv.constant0._Z15rms_norm_kernelILi2EEvPKvPK6__halfPvffiibbb:
	.zero		395


//--------------------- .nv.constant0._Z15rms_norm_kernelILi1EEvPKvPK6__halfPvffiibbb --------------------------
	.section	.nv.constant0._Z15rms_norm_kernelILi1EEvPKvPK6__halfPvffiibbb,"a",@progbits
	.sectionflags	@""
	.align	4
.nv.constant0._Z15rms_norm_kernelILi1EEvPKvPK6__halfPvffiibbb:
	.zero		395


//--------------------- .text._Z15rms_norm_kernelILi16EEvPKvPK6__halfPvffiibbb --------------------------
	.section	.text._Z15rms_norm_kernelILi16EEvPKvPK6__halfPvffiibbb,"ax",@progbits
	.sectioninfo	@"SHI_REGISTERS=46"
	.align	128
        .global         _Z15rms_norm_kernelILi16EEvPKvPK6__halfPvffiibbb
        .type           _Z15rms_norm_kernelILi16EEvPKvPK6__halfPvffiibbb,@function
        .size           _Z15rms_norm_kernelILi16EEvPKvPK6__halfPvffiibbb,(.L_x_142 - _Z15rms_norm_kernelILi16EEvPKvPK6__halfPvffiibbb)
        .other          _Z15rms_norm_kernelILi16EEvPKvPK6__halfPvffiibbb,@"STO_CUDA_ENTRY STV_DEFAULT"
_Z15rms_norm_kernelILi16EEvPKvPK6__halfPvffiibbb:
.text._Z15rms_norm_kernelILi16EEvPKvPK6__halfPvffiibbb:
[----:B------:R-:W-:Y:S02]  /*0000*/  MOV R1, c[0x0][0x28] ;  /* 0x00000a0000017a02 */ /* 0x000fe40000000f00 */
[----:B------:R-:W0:Y:S01]  /*0010*/  S2R R34, SR_TID.X ;  /* 0x0000000000227919 */ /* 0x000e220000002100 */
[----:B------:R-:W-:Y:S01]  /*0020*/  ULDC.S8 UR4, c[0x0][0x189] ;  /* 0x0000624000047ab9 */ /* 0x000fe20000000200 */
[----:B------:R-:W-:Y:S01]  /*0030*/  BSSY B0, `(.L_x_0) ;  /* 0x0000137000007945 */ /* 0x000fe20003800000 */
[----:B------:R-:W-:Y:S01]  /*0040*/  ISETP.NE.AND P0, PT, RZ, UR4, PT ;  /* 0x00000004ff007c0c */ /* 0x000fe2000bf05270 */
[----:B------:R-:W1:Y:S01]  /*0050*/  S2R R36, SR_CTAID.X ;  /* 0x0000000000247919 */ /* 0x000e620000002500 */
[----:B------:R-:W-:Y:S01]  /*0060*/  ULDC.64 UR6, c[0x0][0x118] ;  /* 0x0000460000067ab9 */ /* 0x000fe20000000a00 */
[----:B------:R-:W-:Y:S01]  /*0070*/  HFMA2.MMA R37, -RZ, RZ, 0, 0 ;  /* 0x00000000ff257435 */ /* 0x000fe200000001ff */
[----:B0-----:R-:W-:-:S09]  /*0080*/  LOP3.LUT R35, R34, 0x1f, RZ, 0xc0, !PT ;  /* 0x0000001f22237812 */ /* 0x001fd200078ec0ff */
[----:B------:R-:W-:Y:S05]  /*0090*/  @!P0 BRA `(.L_x_1) ;  /* 0x0000069000008947 */ /* 0x000fea0003800000 */
[----:B------:R-:W-:Y:S01]  /*00a0*/  ULDC UR4, c[0x0][0x184] ;  /* 0x0000610000047ab9 */ /* 0x000fe20000000800 */
[----:B------:R-:W-:Y:S01]  /*00b0*/  LOP3.LUT R3, R34, 0xffffffe0, RZ, 0xc0, !PT ;  /* 0xffffffe022037812 */ /* 0x000fe200078ec0ff */
[----:B------:R-:W-:-:S03]  /*00c0*/  ULEA.HI UR4, UR4, UR4, URZ, 0x1 ;  /* 0x0000000404047291 */ /* 0x000fc6000f8f083f */
[----:B------:R-:W-:Y:S01]  /*00d0*/  LOP3.LUT R0, R3, 0x1f, R34, 0xf8, !PT ;  /* 0x0000001f03007812 */ /* 0x000fe200078ef822 */
[----:B------:R-:W-:-:S06]  /*00e0*/  USHF.R.S32.HI UR4, URZ, 0x1, UR4 ;  /* 0x000000013f047899 */ /* 0x000fcc0008011404 */
[----:B------:R-:W-:-:S13]  /*00f0*/  ISETP.GE.AND P0, PT, R0, UR4, PT ;  /* 0x0000000400007c0c */ /* 0x000fda000bf06270 */
[----:B------:R-:W-:Y:S05]  /*0100*/  @P0 BRA `(.L_x_2) ;  /* 0x0000129000000947 */ /* 0x000fea0003800000 */
[----:B------:R-:W-:Y:S01]  /*0110*/  HFMA2.MMA R33, -RZ, RZ, 0, 2.384185791015625e-07 ;  /* 0x00000004ff217435 */ /* 0x000fe200000001ff */
[----:B-1----:R-:W-:-:S09]  /*0120*/  IMAD R32, R36, c[0x0][0x184], RZ ;  /* 0x0000610024207a24 */ /* 0x002fd200078e02ff */
[----:B------:R-:W-:-:S06]  /*0130*/  IMAD.WIDE R32, R32, R33, c[0x0][0x160] ;  /* 0x0000580020207625 */ /* 0x000fcc00078e0221 */
[----:B------:R-:W-:-:S05]  /*0140*/  IMAD.WIDE R32, R0, 0x8, R32 ;  /* 0x0000000800207825 */ /* 0x000fca00078e0220 */
[----:B------:R-:W2:Y:S01]  /*0150*/  LDG.E.64.CONSTANT R2, [R32.64] ;  /* 0x0000000620027981 */ /* 0x000ea2000c1e9b00 */
[----:B------:R-:W-:-:S04]  /*0160*/  IADD3 R4, R0, 0x400, RZ ;  /* 0x0000040000047810 */ /* 0x000fc80007ffe0ff */
[----:B------:R-:W-:Y:S01]  /*0170*/  ISETP.GE.AND P1, PT, R4, UR4, PT ;  /* 0x0000000404007c0c */ /* 0x000fe2000bf26270 */
[----:B--2---:R-:W-:-:S04]  /*0180*/  FFMA.FTZ R4, R2, R2, RZ ;  /* 0x0000000202047223 */ /* 0x004fc800000100ff */
[----:B------:R-:W-:-:S08]  /*0190*/  FFMA.FTZ R37, R3, R3, R4 ;  /* 0x0000000303257223 */ /* 0x000fd00000010004 */
[----:B------:R-:W-:Y:S05]  /*01a0*/  @P1 BRA `(.L_x_2) ;  /* 0x000011f000001947 */ /* 0x000fea0003800000 */
[----:B------:R-:W2:Y:S01]  /*01b0*/  LDG.E.64.CONSTANT R4, [R32.64+0x2000] ;  /* 0x0020000620047981 */ /* 0x000ea2000c1e9b00 */
[----:B------:R-:W-:-:S04]  /*01c0*/  IADD3 R6, R0, 0x800, RZ ;  /* 0x0000080000067810 */ /* 0x000fc80007ffe0ff */
[----:B------:R-:W-:Y:S01]  /*01d0*/  ISETP.GE.AND P1, PT, R6, UR4, PT ;  /* 0x0000000406007c0c */ /* 0x000fe2000bf26270 */
[----:B--2---:R-:W-:-:S04]  /*01e0*/  FFMA.FTZ R6, R4, R4, R37 ;  /* 0x0000000404067223 */ /* 0x004fc80000010025 */
        /* <DEDUP_REMOVED lines=80> */
[----:B------:R-:W2:Y:S02]  /*06f0*/  LDG.E.64.CONSTANT R32, [R32.64+0x1e000] ;  /* 0x01e0000620207981 */ /* 0x000ea4000c1e9b00 */
[----:B--2---:R-:W-:-:S04]  /*0700*/  FFMA.FTZ R38, R32, R32, R37 ;  /* 0x0000002020267223 */ /* 0x004fc80000010025 */
[----:B------:R-:W-:Y:S01]  /*0710*/  FFMA.FTZ R37, R33, R33, R38 ;  /* 0x0000002121257223 */ /* 0x000fe20000010026 */
[----:B------:R-:W-:Y:S05]  /*0720*/  BRA `(.L_x_2) ;  /* 0x00000c7000007947 */ /* 0x000fea0003800000 */
.L_x_1:
[----:B------:R-:W-:Y:S01]  /*0730*/  ULDC UR4, c[0x0][0x184] ;  /* 0x0000610000047ab9 */ /* 0x000fe20000000800 */
[----:B------:R-:W-:Y:S01]  /*0740*/  LOP3.LUT R3, R34, 0xffffffe0, RZ, 0xc0, !PT ;  /* 0xffffffe022037812 */ /* 0x000fe200078ec0ff */
[----:B------:R-:W-:-:S03]  /*0750*/  ULEA.HI UR4, UR4, UR4, URZ, 0x1 ;  /* 0x0000000404047291 */ /* 0x000fc6000f8f083f */
[----:B------:R-:W-:Y:S01]  /*0760*/  LOP3.LUT R0, R3, 0x1f, R34, 0xf8, !PT ;  /* 0x0000001f03007812 */ /* 0x000fe200078ef822 */
[----:B------:R-:W-:-:S06]  /*0770*/  USHF.R.S32.HI UR4, URZ, 0x1, UR4 ;  /* 0x000000013f047899 */ /* 0x000fcc0008011404 */
[----:B------:R-:W-:-:S13]  /*0780*/  ISETP.GE.AND P0, PT, R0, UR4, PT ;  /* 0x0000000400007c0c */ /* 0x000fda000bf06270 */
[----:B------:R-:W-:Y:S05]  /*0790*/  @P0 BRA `(.L_x_2) ;  /* 0x00000c0000000947 */ /* 0x000fea0003800000 */
[----:B------:R-:W-:Y:S01]  /*07a0*/  MOV R32, 0x2 ;  /* 0x0000000200207802 */ /* 0x000fe20000000f00 */
[----:B-1----:R-:W-:-:S04]  /*07b0*/  IMAD R33, R36, c[0x0][0x184], RZ ;  /* 0x0000610024217a24 */ /* 0x002fc800078e02ff */
[----:B------:R-:W-:-:S06]  /*07c0*/  IMAD.WIDE R32, R33, R32, c[0x0][0x160] ;  /* 0x0000580021207625 */ /* 0x000fcc00078e0220 */
[----:B------:R-:W-:-:S05]  /*07d0*/  IMAD.WIDE R32, R0, 0x4, R32 ;  /* 0x0000000400207825 */ /* 0x000fca00078e0220 */
[----:B------:R-:W2:Y:S01]  /*07e0*/  LDG.E.CONSTANT R2, [R32.64] ;  /* 0x0000000620027981 */ /* 0x000ea2000c1e9900 */
[----:B------:R-:W-:-:S04]  /*07f0*/  IADD3 R5, R0, 0x400, RZ ;  /* 0x0000040000057810 */ /* 0x000fc80007ffe0ff */
[----:B------:R-:W-:Y:S01]  /*0800*/  ISETP.GE.AND P1, PT, R5, UR4, PT ;  /* 0x0000000405007c0c */ /* 0x000fe2000bf26270 */
[--C-:B--2---:R-:W-:Y:S02]  /*0810*/  HADD2.F32 R3, -RZ, R2.reuse.H0_H0 ;  /* 0x20000002ff037230 */ /* 0x104fe40000004100 */
[----:B------:R-:W-:-:S03]  /*0820*/  HADD2.F32 R2, -RZ, R2.H1_H1 ;  /* 0x30000002ff027230 */ /* 0x000fc60000004100 */
[----:B------:R-:W-:Y:S02]  /*0830*/  FMNMX.FTZ R3, R3, 65504, PT ;  /* 0x477fe00003037809 */ /* 0x000fe40003810000 */
[----:B------:R-:W-:Y:S02]  /*0840*/  FMNMX.FTZ R4, R2, 65504, PT ;  /* 0x477fe00002047809 */ /* 0x000fe40003810000 */
[----:B------:R-:W-:Y:S02]  /*0850*/  FMNMX.FTZ R2, R3, -65504, !PT ;  /* 0xc77fe00003027809 */ /* 0x000fe40007810000 */
[----:B------:R-:W-:-:S03]  /*0860*/  FMNMX.FTZ R3, R4, -65504, !PT ;  /* 0xc77fe00004037809 */ /* 0x000fc60007810000 */
[----:B------:R-:W-:-:S04]  /*0870*/  FFMA.FTZ R4, R2, R2, RZ ;  /* 0x0000000202047223 */ /* 0x000fc800000100ff */
[----:B------:R-:W-:Y:S01]  /*0880*/  FFMA.FTZ R37, R3, R3, R4 ;  /* 0x0000000303257223 */ /* 0x000fe20000010004 */
[----:B------:R-:W-:Y:S05]  /*0890*/  @P1 BRA `(.L_x_2) ;  /* 0x00000b0000001947 */ /* 0x000fea0003800000 */
[----:B------:R-:W2:Y:S01]  /*08a0*/  LDG.E.CONSTANT R4, [R32.64+0x1000] ;  /* 0x0010000620047981 */ /* 0x000ea2000c1e9900 */
        /* <DEDUP_REMOVED lines=8> */
[----:B------:R-:W-:-:S04]  /*0930*/  FFMA.FTZ R6, R4, R4, R37 ;  /* 0x0000000404067223 */ /* 0x000fc80000010025 */
        /* <DEDUP_REMOVED lines=146> */
[----:B------:R-:W-:-:S04]  /*1260*/  IADD3 R30, R0, 0x3c00, RZ ;  /* 0x00003c00001e7810 */ /* 0x000fc80007ffe0ff */
[----:B------:R-:W-:Y:S02]  /*1270*/  ISETP.GE.AND P1, PT, R30, UR4, PT ;  /* 0x000000041e007c0c */ /* 0x000fe4000bf26270 */
[----:B------:R-:W2:Y:S11]  /*1280*/  LDG.E.CONSTANT R30, [R32.64+0xe000] ;  /* 0x00e00006201e7981 */ /* 0x000eb6000c1e9900 */
[----:B------:R-:W3:Y:S01]  /*1290*/  @!P1 LDG.E.CONSTANT R39, [R32.64+0xf000] ;  /* 0x00f0000620279981 */ /* 0x000ee2000c1e9900 */
[----:B--2---:R-:W-:-:S02]  /*12a0*/  HADD2.F32 R31, -RZ, R30.H0_H0 ;  /* 0x2000001eff1f7230 */ /* 0x004fc40000004100 */
[----:B------:R-:W-:-:S03]  /*12b0*/  HADD2.F32 R30, -RZ, R30.H1_H1 ;  /* 0x3000001eff1e7230 */ /* 0x000fc60000004100 */
[----:B------:R-:W-:Y:S02]  /*12c0*/  FMNMX.FTZ R31, R31, 65504, PT ;  /* 0x477fe0001f1f7809 */ /* 0x000fe40003810000 */
[----:B------:R-:W-:Y:S02]  /*12d0*/  FMNMX.FTZ R38, R30, 65504, PT ;  /* 0x477fe0001e267809 */ /* 0x000fe40003810000 */
[----:B------:R-:W-:Y:S01]  /*12e0*/  FMNMX.FTZ R30, R31, -65504, !PT ;  /* 0xc77fe0001f1e7809 */ /* 0x000fe20007810000 */
[--C-:B---3--:R-:W-:Y:S01]  /*12f0*/  @!P1 HADD2.F32 R40, -RZ, R39.reuse.H0_H0 ;  /* 0x20000027ff289230 */ /* 0x108fe20000004100 */
[----:B------:R-:W-:Y:S01]  /*1300*/  FMNMX.FTZ R31, R38, -65504, !PT ;  /* 0xc77fe000261f7809 */ /* 0x000fe20007810000 */
[----:B------:R-:W-:Y:S02]  /*1310*/  @!P1 HADD2.F32 R39, -RZ, R39.H1_H1 ;  /* 0x30000027ff279230 */ /* 0x000fe40000004100 */
[----:B------:R-:W-:Y:S01]  /*1320*/  FFMA.FTZ R38, R30, R30, R37 ;  /* 0x0000001e1e267223 */ /* 0x000fe20000010025 */
[----:B------:R-:W-:-:S02]  /*1330*/  @!P1 FMNMX.FTZ R40, R40, 65504, PT ;  /* 0x477fe00028289809 */ /* 0x000fc40003810000 */
[----:B------:R-:W-:Y:S01]  /*1340*/  @!P1 FMNMX.FTZ R39, R39, 65504, PT ;  /* 0x477fe00027279809 */ /* 0x000fe20003810000 */
[----:B------:R-:W-:Y:S01]  /*1350*/  FFMA.FTZ R37, R31, R31, R38 ;  /* 0x0000001f1f257223 */ /* 0x000fe20000010026 */
[----:B------:R-:W-:Y:S02]  /*1360*/  @!P1 FMNMX.FTZ R32, R40, -65504, !PT ;  /* 0xc77fe00028209809 */ /* 0x000fe40007810000 */
[----:B------:R-:W-:-:S03]  /*1370*/  @!P1 FMNMX.FTZ R33, R39, -65504, !PT ;  /* 0xc77fe00027219809 */ /* 0x000fc60007810000 */
[----:B------:R-:W-:-:S04]  /*1380*/  @!P1 FFMA.FTZ R38, R32, R32, R37 ;  /* 0x0000002020269223 */ /* 0x000fc80000010025 */
[----:B------:R-:W-:Y:S02]  /*1390*/  @!P1 FFMA.FTZ R37, R33, R33, R38 ;  /* 0x0000002121259223 */ /* 0x000fe40000010026 */
.L_x_2:
[----:B------:R-:W-:Y:S05]  /*13a0*/  BSYNC B0 ;  /* 0x0000000000007941 */ /* 0x000fea0003800000 */
.L_x_0:
[----:B------:R-:W-:Y:S01]  /*13b0*/  HFMA2.MMA R38, -RZ, RZ, 0, 1.9073486328125e-06 ;  /* 0x00000020ff267435 */ /* 0x000fe200000001ff */
[----:B------:R-:W-:-:S04]  /*13c0*/  MOV R39, 0x20 ;  /* 0x0000002000277802 */ /* 0x000fc80000000f00 */
.L_x_3:
[C---:B------:R-:W-:Y:S02]  /*13d0*/  LEA.HI R40, R39.reuse, R39, RZ, 0x1 ;  /* 0x0000002727287211 */ /* 0x040fe400078f08ff */
[----:B------:R-:W-:Y:S02]  /*13e0*/  ISETP.GT.AND P1, PT, R39, 0x3, PT ;  /* 0x000000032700780c */ /* 0x000fe40003f24270 */
[----:B------:R-:W-:-:S04]  /*13f0*/  SHF.R.S32.HI R40, RZ, 0x1, R40 ;  /* 0x00000001ff287819 */ /* 0x000fc80000011428 */
[----:B------:R-:W-:Y:S01]  /*1400*/  MOV R39, R40 ;  /* 0x0000002800277202 */ /* 0x000fe20000000f00 */
[----:B------:R-:W0:Y:S02]  /*1410*/  SHFL.BFLY PT, R42, R37, R40, 0x1f ;  /* 0x0c001f28252a7589 */ /* 0x000e2400000e0000 */
[----:B0-----:R-:W-:-:S04]  /*1420*/  FADD.FTZ R37, R42, R37 ;  /* 0x000000252a257221 */ /* 0x001fc80000010000 */
[----:B------:R-:W-:Y:S05]  /*1430*/  @P1 BRA `(.L_x_3) ;  /* 0xffffff9000001947 */ /* 0x000fea000383ffff */
[----:B------:R-:W-:-:S13]  /*1440*/  ISETP.NE.AND P1, PT, R35, RZ, PT ;  /* 0x000000ff2300720c */ /* 0x000fda0003f25270 */
[----:B------:R-:W-:-:S04]  /*1450*/  @!P1 SHF.R.U32.HI R34, RZ, 0x3, R34 ;  /* 0x00000003ff229819 */ /* 0x000fc80000011622 */
[----:B------:R-:W-:-:S05]  /*1460*/  @!P1 LOP3.LUT R34, R34, 0x1ffffffc, RZ, 0xc0, !PT ;  /* 0x1ffffffc22229812 */ /* 0x000fca00078ec0ff */
[----:B------:R0:W-:Y:S04]  /*1470*/  @!P1 STS [R34], R37 ;  /* 0x0000002522009388 */ /* 0x0001e80000000800 */
[----:B------:R-:W-:Y:S06]  /*1480*/  BAR.SYNC.DEFER_BLOCKING 0x0 ;  /* 0x0000000000007b1d */ /* 0x000fec0000010000 */
[----:B0-----:R-:W2:Y:S02]  /*1490*/  LDS R35, [R35.X4] ;  /* 0x0000000023237984 */ /* 0x001ea40000004800 */
.L_x_4:
[C---:B------:R-:W-:Y:S02]  /*14a0*/  LEA.HI R34, R38.reuse, R38, RZ, 0x1 ;  /* 0x0000002626227211 */ /* 0x040fe400078f08ff */
[----:B------:R-:W-:-:S02]  /*14b0*/  ISETP.GT.AND P1, PT, R38, 0x3, PT ;  /* 0x000000032600780c */ /* 0x000fc40003f24270 */
[----:B------:R-:W-:-:S04]  /*14c0*/  SHF.R.S32.HI R34, RZ, 0x1, R34 ;  /* 0x00000001ff227819 */ /* 0x000fc80000011422 */
[----:B------:R-:W-:Y:S01]  /*14d0*/  MOV R38, R34 ;  /* 0x0000002200267202 */ /* 0x000fe20000000f00 */
[----:B--2---:R-:W0:Y:S02]  /*14e0*/  SHFL.BFLY PT, R40, R35, R34, 0x1f ;  /* 0x0c001f2223287589 */ /* 0x004e2400000e0000 */
[----:B0-----:R-:W-:-:S04]  /*14f0*/  FADD.FTZ R35, R40, R35 ;  /* 0x0000002328237221 */ /* 0x001fc80000010000 */
[----:B------:R-:W-:Y:S05]  /*1500*/  @P1 BRA `(.L_x_4) ;  /* 0xffffff9000001947 */ /* 0x000fea000383ffff */
[----:B------:R-:W-:Y:S01]  /*1510*/  MOV R38, c[0x0][0x17c] ;  /* 0x00005f0000267a02 */ /* 0x000fe20000000f00 */
[----:B------:R-:W-:Y:S01]  /*1520*/  ULDC.S8 UR5, c[0x0][0x18a] ;  /* 0x0000628000057ab9 */ /* 0x000fe20000000200 */
[----:B------:R-:W-:Y:S01]  /*1530*/  HFMA2.MMA R37, -RZ, RZ, 0, 2.384185791015625e-07 ;  /* 0x00000004ff257435 */ /* 0x000fe200000001ff */
[----:B------:R-:W-:Y:S02]  /*1540*/  ISETP.NE.AND P1, PT, RZ, UR5, PT ;  /* 0x00000005ff007c0c */ /* 0x000fe4000bf25270 */
[----:B------:R-:W-:Y:S01]  /*1550*/  FFMA.FTZ R38, R35, R38, c[0x0][0x178] ;  /* 0x00005e0023267623 */ /* 0x000fe20000010026 */
[----:B------:R-:W-:-:S05]  /*1560*/  SHF.R.S32.HI R39, RZ, 0x1f, R0 ;  /* 0x0000001fff277819 */ /* 0x000fca0000011400 */
[----:B------:R-:W0:Y:S01]  /*1570*/  MUFU.RSQ R38, R38 ;  /* 0x0000002600267308 */ /* 0x000e220000001400 */
[----:B------:R-:W-:-:S04]  /*1580*/  IMAD.WIDE R34, R0, R37, c[0x0][0x168] ;  /* 0x00005a0000227625 */ /* 0x000fc800078e0225 */
[----:B------:R-:W-:Y:S05]  /*1590*/  @!P1 BRA `(.L_x_5) ;  /* 0x0000174000009947 */ /* 0x000fea0003800000 */
[----:B------:R-:W-:Y:S01]  /*15a0*/  ULDC.S8 UR5, c[0x0][0x188] ;  /* 0x0000620000057ab9 */ /* 0x000fe20000000200 */
[----:B-1----:R-:W-:Y:S01]  /*15b0*/  IMAD R36, R36, c[0x0][0x184], RZ ;  /* 0x0000610024247a24 */ /* 0x002fe200078e02ff */
[----:B------:R-:W-:-:S03]  /*15c0*/  ISETP.NE.AND P1, PT, RZ, UR5, PT ;  /* 0x00000005ff007c0c */ /* 0x000fc6000bf25270 */
[----:B------:R-:W-:-:S06]  /*15d0*/  IMAD.WIDE R36, R36, R37, c[0x0][0x170] ;  /* 0x00005c0024247625 */ /* 0x000fcc00078e0225 */
[----:B------:R-:W-:-:S04]  /*15e0*/  IMAD.WIDE R36, R0, 0x8, R36 ;  /* 0x0000000800247825 */ /* 0x000fc800078e0224 */
[----:B------:R-:W-:Y:S05]  /*15f0*/  @!P1 BRA `(.L_x_6) ;  /* 0x00000bf000009947 */ /* 0x000fea0003800000 */
[----:B------:R-:W-:Y:S05]  /*1600*/  @P0 EXIT ;  /* 0x000000000000094d */ /* 0x000fea0003800000 */
[----:B------:R-:W2:Y:S04]  /*1610*/  LDG.E.CONSTANT R39, [R34.64] ;  /* 0x0000000622277981 */ /* 0x000ea8000c1e9900 */
[----:B------:R-:W3:Y:S01]  /*1620*/  LDG.E.64 R40, [R36.64] ;  /* 0x0000000624287981 */ /* 0x000ee2000c1e1b00 */
[--C-:B--2---:R-:W-:Y:S02]  /*1630*/  HADD2.F32 R43, -RZ, R39.reuse.H0_H0 ;  /* 0x20000027ff2b7230 */ /* 0x104fe40000004100 */
[----:B------:R-:W-:-:S03]  /*1640*/  HADD2.F32 R42, -RZ, R39.H1_H1 ;  /* 0x30000027ff2a7230 */ /* 0x000fc60000004100 */
[----:B------:R-:W-:Y:S01]  /*1650*/  FMUL.FTZ R43, R43, R2 ;  /* 0x000000022b2b7220 */ /* 0x000fe20000410000 */
[----:B------:R-:W-:Y:S01]  /*1660*/  IADD3 R2, R0, 0x400, RZ ;  /* 0x0000040000027810 */ /* 0x000fe20007ffe0ff */
[----:B------:R-:W-:Y:S02]  /*1670*/  FMUL.FTZ R42, R42, R3 ;  /* 0x000000032a2a7220 */ /* 0x000fe40000410000 */
[----:B0--3--:R-:W-:Y:S01]  /*1680*/  FFMA.FTZ R40, R38, R43, R40 ;  /* 0x0000002b26287223 */ /* 0x009fe20000010028 */
[----:B------:R-:W-:Y:S01]  /*1690*/  ISETP.GE.AND P0, PT, R2, UR4, PT ;  /* 0x0000000402007c0c */ /* 0x000fe2000bf06270 */
[----:B------:R-:W-:-:S05]  /*16a0*/  FFMA.FTZ R41, R38, R42, R41 ;  /* 0x0000002a26297223 */ /* 0x000fca0000010029 */
[----:B------:R0:W-:Y:S07]  /*16b0*/  STG.E.64 [R36.64], R40 ;  /* 0x0000002824007986 */ /* 0x0001ee000c101b06 */
[----:B------:R-:W-:Y:S05]  /*16c0*/  @P0 EXIT ;  /* 0x000000000000094d */ /* 0x000fea0003800000 */
[----:B------:R-:W2:Y:S04]  /*16d0*/  LDG.E.CONSTANT R39, [R34.64+0x1000] ;  /* 0x0010000622277981 */ /* 0x000ea8000c1e9900 */
[----:B------:R-:W3:Y:S01]  /*16e0*/  LDG.E.64 R2, [R36.64+0x2000] ;  /* 0x0020000624027981 */ /* 0x000ee2000c1e1b00 */
[----:B0-2---:R-:W-:-:S02]  /*16f0*/  HADD2.F32 R40, -RZ, R39.H1_H1 ;  /* 0x30000027ff287230 */ /* 0x005fc40000004100 */
[----:B------:R-:W-:-:S03]  /*1700*/  HADD2.F32 R39, -RZ, R39.H0_H0 ;  /* 0x20000027ff277230 */ /* 0x000fc60000004100 */
[----:B------:R-:W-:Y:S01]  /*1710*/  FMUL.FTZ R40, R40, R5 ;  /* 0x0000000528287220 */ /* 0x000fe20000410000 */
[----:B------:R-:W-:Y:S01]  /*1720*/  IADD3 R5, R0, 0x800, RZ ;  /* 0x0000080000057810 */ /* 0x000fe20007ffe0ff */
[----:B------:R-:W-:Y:S02]  /*1730*/  FMUL.FTZ R39, R39, R4 ;  /* 0x0000000427277220 */ /* 0x000fe40000410000 */
[C---:B---3--:R-:W-:Y:S01]  /*1740*/  FFMA.FTZ R3, R38.reuse, R40, R3 ;  /* 0x0000002826037223 */ /* 0x048fe20000010003 */
[----:B------:R-:W-:Y:S01]  /*1750*/  ISETP.GE.AND P0, PT, R5, UR4, PT ;  /* 0x0000000405007c0c */ /* 0x000fe2000bf06270 */
[----:B------:R-:W-:-:S05]  /*1760*/  FFMA.FTZ R2, R38, R39, R2 ;  /* 0x0000002726027223 */ /* 0x000fca0000010002 */
[----:B------:R0:W-:Y:S07]  /*1770*/  STG.E.64 [R36.64+0x2000], R2 ;  /* 0x0020000224007986 */ /* 0x0001ee000c101b06 */
[----:B------:R-:W-:Y:S05]  /*1780*/  @P0 EXIT ;  /* 0x000000000000094d */ /* 0x000fea0003800000 */
[----:B------:R-:W2:Y:S04]  /*1790*/  LDG.E.CONSTANT R4, [R34.64+0x2000] ;  /* 0x0020000622047981 */ /* 0x000ea8000c1e9900 */
[----:B0-----:R-:W3:Y:S01]  /*17a0*/  LDG.E.64 R2, [R36.64+0x4000] ;  /* 0x0040000624027981 */ /* 0x001ee2000c1e1b00 */
[----:B--2---:R-:W-:-:S02]  /*17b0*/  HADD2.F32 R40, -RZ, R4.H1_H1 ;  /* 0x30000004ff287230 */ /* 0x004fc40000004100 */
[----:B------:R-:W-:Y:S01]  /*17c0*/  HADD2.F32 R5, -RZ, R4.H0_H0 ;  /* 0x20000004ff057230 */ /* 0x000fe20000004100 */
[----:B------:R-:W-:Y:S02]  /*17d0*/  IADD3 R4, R0, 0xc00, RZ ;  /* 0x00000c0000047810 */ /* 0x000fe40007ffe0ff */
[----:B------:R-:W-:Y:S02]  /*17e0*/  FMUL.FTZ R40, R40, R7 ;  /* 0x0000000728287220 */ /* 0x000fe40000410000 */
[----:B------:R-:W-:Y:S01]  /*17f0*/  ISETP.GE.AND P0, PT, R4, UR4, PT ;  /* 0x0000000404007c0c */ /* 0x000fe2000bf06270 */
[----:B------:R-:W-:Y:S02]  /*1800*/  FMUL.FTZ R5, R5, R6 ;  /* 0x0000000605057220 */ /* 0x000fe40000410000 */
[C---:B---3--:R-:W-:Y:S02]  /*1810*/  FFMA.FTZ R3, R38.reuse, R40, R3 ;  /* 0x0000002826037223 */ /* 0x048fe40000010003 */
[----:B------:R-:W-:-:S05]  /*1820*/  FFMA.FTZ R2, R38, R5, R2 ;  /* 0x0000000526027223 */ /* 0x000fca0000010002 */
[----:B------:R0:W-:Y:S03]  /*1830*/  STG.E.64 [R36.64+0x4000], R2 ;  /* 0x0040000224007986 */ /* 0x0001e6000c101b06 */
[----:B------:R-:W-:Y:S05]  /*1840*/  @P0 EXIT ;  /* 0x000000000000094d */ /* 0x000fea0003800000 */
[----:B------:R-:W2:Y:S04]  /*1850*/  LDG.E.CONSTANT R4, [R34.64+0x3000] ;  /* 0x0030000622047981 */ /* 0x000ea8000c1e9900 */
[----:B0-----:R-:W3:Y:S01]  /*1860*/  LDG.E.64 R2, [R36.64+0x6000] ;  /* 0x0060000624027981 */ /* 0x001ee2000c1e1b00 */
[--C-:B--2---:R-:W-:Y:S02]  /*1870*/  HADD2.F32 R6, -RZ, R4.reuse.H1_H1 ;  /* 0x30000004ff067230 */ /* 0x104fe40000004100 */
[----:B------:R-:W-:Y:S01]  /*1880*/  HADD2.F32 R5, -RZ, R4.H0_H0 ;  /* 0x20000004ff057230 */ /* 0x000fe20000004100 */
[----:B------:R-:W-:-:S02]  /*1890*/  IADD3 R4, R0, 0x1000, RZ ;  /* 0x0000100000047810 */ /* 0x000fc40007ffe0ff */
        /* <DEDUP_REMOVED lines=19> */
[----:B0-----:R-:W2:Y:S04]  /*19d0*/  LDG.E.CONSTANT R2, [R34.64+0x5000] ;  /* 0x0050000622027981 */ /* 0x001ea8000c1e9900 */
[----:B------:R-:W3:Y:S01]  /*19e0*/  LDG.E.64 R6, [R36.64+0xa000] ;  /* 0x00a0000624067981 */ /* 0x000ee2000c1e1b00 */
        /* <DEDUP_REMOVED lines=108> */
[----:B------:R-:W-:-:S04]  /*20b0*/  IADD3 R0, R0, 0x3c00, RZ ;  /* 0x00003c0000007810 */ /* 0x000fc80007ffe0ff */
[----:B------:R-:W-:Y:S01]  /*20c0*/  ISETP.GE.AND P0, PT, R0, UR4, PT ;  /* 0x0000000400007c0c */ /* 0x000fe2000bf06270 */
[--C-:B--2---:R-:W-:Y:S02]  /*20d0*/  HADD2.F32 R4, -RZ, R2.reuse.H1_H1 ;  /* 0x30000002ff047230 */ /* 0x104fe40000004100 */
[----:B------:R-:W-:-:S03]  /*20e0*/  HADD2.F32 R3, -RZ, R2.H0_H0 ;  /* 0x20000002ff037230 */ /* 0x000fc60000004100 */
[----:B------:R-:W-:Y:S02]  /*20f0*/  FMUL.FTZ R31, R4, R31 ;  /* 0x0000001f041f7220 */ /* 0x000fe40000410000 */
[----:B------:R-:W-:Y:S02]  /*2100*/  FMUL.FTZ R3, R3, R30 ;  /* 0x0000001e03037220 */ /* 0x000fe40000410000 */
[C---:B---3--:R-:W-:Y:S02]  /*2110*/  FFMA.FTZ R7, R38.reuse, R31, R7 ;  /* 0x0000001f26077223 */ /* 0x048fe40000010007 */
[----:B------:R-:W-:-:S05]  /*2120*/  FFMA.FTZ R6, R38, R3, R6 ;  /* 0x0000000326067223 */ /* 0x000fca0000010006 */
[----:B------:R0:W-:Y:S01]  /*2130*/  STG.E.64 [R36.64+0x1c000], R6 ;  /* 0x01c0000624007986 */ /* 0x0001e2000c101b06 */
[----:B------:R-:W-:Y:S05]  /*2140*/  @P0 EXIT ;  /* 0x000000000000094d */ /* 0x000fea0003800000 */
[----:B------:R-:W2:Y:S04]  /*2150*/  LDG.E.CONSTANT R34, [R34.64+0xf000] ;  /* 0x00f0000622227981 */ /* 0x000ea8000c1e9900 */
[----:B------:R-:W3:Y:S01]  /*2160*/  LDG.E.64 R4, [R36.64+0x1e000] ;  /* 0x01e0000624047981 */ /* 0x000ee2000c1e1b00 */
[--C-:B--2---:R-:W-:Y:S02]  /*2170*/  HADD2.F32 R0, -RZ, R34.reuse.H1_H1 ;  /* 0x30000022ff007230 */ /* 0x104fe40000004100 */
[----:B------:R-:W-:-:S03]  /*2180*/  HADD2.F32 R3, -RZ, R34.H0_H0 ;  /* 0x20000022ff037230 */ /* 0x000fc60000004100 */
[----:B------:R-:W-:Y:S02]  /*2190*/  FMUL.FTZ R33, R0, R33 ;  /* 0x0000002100217220 */ /* 0x000fe40000410000 */
[----:B------:R-:W-:Y:S02]  /*21a0*/  FMUL.FTZ R3, R3, R32 ;  /* 0x0000002003037220 */ /* 0x000fe40000410000 */
[C---:B---3--:R-:W-:Y:S02]  /*21b0*/  FFMA.FTZ R5, R38.reuse, R33, R5 ;  /* 0x0000002126057223 */ /* 0x048fe40000010005 */
[----:B------:R-:W-:-:S05]  /*21c0*/  FFMA.FTZ R4, R38, R3, R4 ;  /* 0x0000000326047223 */ /* 0x000fca0000010004 */
[----:B------:R-:W-:Y:S01]  /*21d0*/  STG.E.64 [R36.64+0x1e000], R4 ;  /* 0x01e0000424007986 */ /* 0x000fe2000c101b06 */
[----:B------:R-:W-:Y:S05]  /*21e0*/  EXIT ;  /* 0x000000000000794d */ /* 0x000fea0003800000 */
.L_x_6:
[----:B------:R-:W-:Y:S05]  /*21f0*/  @P0 EXIT ;  /* 0x000000000000094d */ /* 0x000fea0003800000 */
[----:B------:R-:W2:Y:S02]  /*2200*/  LDG.E.CONSTANT R39, [R34.64] ;  /* 0x0000000622277981 */ /* 0x000ea4000c1e9900 */
[--C-:B--2---:R-:W-:Y:S02]  /*2210*/  HADD2.F32 R40, -RZ, R39.reuse.H1_H1 ;  /* 0x30000027ff287230 */ /* 0x104fe40000004100 */
[----:B------:R-:W-:-:S03]  /*2220*/  HADD2.F32 R39, -RZ, R39.H0_H0 ;  /* 0x20000027ff277230 */ /* 0x000fc60000004100 */
[----:B------:R-:W-:Y:S01]  /*2230*/  FMUL.FTZ R3, R40, R3 ;  /* 0x0000000328037220 */ /* 0x000fe20000410000 */
[----:B------:R-:W-:Y:S01]  /*2240*/  IADD3 R40, R0, 0x400, RZ ;  /* 0x0000040000287810 */ /* 0x000fe20007ffe0ff */
[----:B------:R-:W-:Y:S02]  /*2250*/  FMUL.FTZ R39, R39, R2 ;  /* 0x0000000227277220 */ /* 0x000fe40000410000 */
[----:B0-----:R-:W-:Y:S01]  /*2260*/  FMUL.FTZ R3, R38, R3 ;  /* 0x0000000326037220 */ /* 0x001fe20000410000 */
[----:B------:R-:W-:Y:S01]  /*2270*/  ISETP.GE.AND P0, PT, R40, UR4, PT ;  /* 0x0000000428007c0c */ /* 0x000fe2000bf06270 */
[----:B------:R-:W-:-:S05]  /*2280*/  FMUL.FTZ R2, R38, R39 ;  /* 0x0000002726027220 */ /* 0x000fca0000410000 */
[----:B------:R0:W-:Y:S07]  /*2290*/  STG.E.64 [R36.64], R2 ;  /* 0x0000000224007986 */ /* 0x0001ee000c101b06 */
[----:B------:R-:W-:Y:S05]  /*22a0*/  @P0 EXIT ;  /* 0x000000000000094d */ /* 0x000fea0003800000 */
[----:B0-----:R-:W2:Y:S02]  /*22b0*/  LDG.E.CONSTANT R2, [R34.64+0x1000] ;  /* 0x0010000622027981 */ /* 0x001ea4000c1e9900 */
[--C-:B--2---:R-:W-:Y:S02]  /*22c0*/  HADD2.F32 R40, -RZ, R2.reuse.H1_H1 ;  /* 0x30000002ff287230 */ /* 0x104fe40000004100 */
[----:B------:R-:W-:Y:S01]  /*22d0*/  HADD2.F32 R3, -RZ, R2.H0_H0 ;  /* 0x20000002ff037230 */ /* 0x000fe20000004100 */
[----:B------:R-:W-:-:S02]  /*22e0*/  IADD3 R2, R0, 0x800, RZ ;  /* 0x0000080000027810 */ /* 0x000fc40007ffe0ff */
[----:B------:R-:W-:Y:S02]  /*22f0*/  FMUL.FTZ R39, R40, R5 ;  /* 0x0000000528277220 */ /* 0x000fe40000410000 */
[----:B------:R-:W-:Y:S01]  /*2300*/  ISETP.GE.AND P0, PT, R2, UR4, PT ;  /* 0x0000000402007c0c */ /* 0x000fe2000bf06270 */
[----:B------:R-:W-:Y:S02]  /*2310*/  FMUL.FTZ R5, R3, R4 ;  /* 0x0000000403057220 */ /* 0x000fe40000410000 */
[C---:B------:R-:W-:Y:S02]  /*2320*/  FMUL.FTZ R3, R38.reuse, R39 ;  /* 0x0000002726037220 */ /* 0x040fe40000410000 */
[----:B------:R-:W-:-:S05]  /*2330*/  FMUL.FTZ R2, R38, R5 ;  /* 0x0000000526027220 */ /* 0x000fca0000410000 */
[----:B------:R0:W-:Y:S03]  /*2340*/  STG.E.64 [R36.64+0x2000], R2 ;  /* 0x0020000224007986 */ /* 0x0001e6000c101b06 */
[----:B------:R-:W-:Y:S05]  /*2350*/  @P0 EXIT ;  /* 0x000000000000094d */ /* 0x000fea0003800000 */
[----:B0-----:R-:W2:Y:S02]  /*2360*/  LDG.E.CONSTANT R2, [R34.64+0x2000] ;  /* 0x0020000622027981 */ /* 0x001ea4000c1e9900 */
[--C-:B--2---:R-:W-:Y:S02]  /*2370*/  HADD2.F32 R4, -RZ, R2.reuse.H1_H1 ;  /* 0x30000002ff047230 */ /* 0x104fe40000004100 */
[----:B------:R-:W-:Y:S01]  /*2380*/  HADD2.F32 R3, -RZ, R2.H0_H0 ;  /* 0x20000002ff037230 */ /* 0x000fe20000004100 */
[----:B------:R-:W-:Y:S02]  /*2390*/  IADD3 R2, R0, 0xc00, RZ ;  /* 0x00000c0000027810 */ /* 0x000fe40007ffe0ff */
[----:B------:R-:W-:-:S02]  /*23a0*/  FMUL.FTZ R7, R4, R7 ;  /* 0x0000000704077220 */ /* 0x000fc40000410000 */
        /* <DEDUP_REMOVED lines=127> */
[----:B0-----:R-:W2:Y:S01]  /*2ba0*/  LDG.E.CONSTANT R2, [R34.64+0xe000] ;  /* 0x00e0000622027981 */ /* 0x001ea2000c1e9900 */
[----:B------:R-:W-:-:S04]  /*2bb0*/  IADD3 R0, R0, 0x3c00, RZ ;  /* 0x00003c0000007810 */ /* 0x000fc80007ffe0ff */
[----:B------:R-:W-:Y:S01]  /*2bc0*/  ISETP.GE.AND P0, PT, R0, UR4, PT ;  /* 0x0000000400007c0c */ /* 0x000fe2000bf06270 */
[--C-:B--2---:R-:W-:Y:S02]  /*2bd0*/  HADD2.F32 R4, -RZ, R2.reuse.H1_H1 ;  /* 0x30000002ff047230 */ /* 0x104fe40000004100 */
[----:B------:R-:W-:-:S03]  /*2be0*/  HADD2.F32 R3, -RZ, R2.H0_H0 ;  /* 0x20000002ff037230 */ /* 0x000fc60000004100 */
[----:B------:R-:W-:Y:S02]  /*2bf0*/  FMUL.FTZ R31, R4, R31 ;  /* 0x0000001f041f7220 */ /* 0x000fe40000410000 */
[----:B------:R-:W-:Y:S02]  /*2c00*/  FMUL.FTZ R5, R3, R30 ;  /* 0x0000001e03057220 */ /* 0x000fe40000410000 */
[C---:B------:R-:W-:Y:S02]  /*2c10*/  FMUL.FTZ R3, R38.reuse, R31 ;  /* 0x0000001f26037220 */ /* 0x040fe40000410000 */
[----:B------:R-:W-:-:S05]  /*2c20*/  FMUL.FTZ R2, R38, R5 ;  /* 0x0000000526027220 */ /* 0x000fca0000410000 */
[----:B------:R0:W-:Y:S01]  /*2c30*/  STG.E.64 [R36.64+0x1c000], R2 ;  /* 0x01c0000224007986 */ /* 0x0001e2000c101b06 */
[----:B------:R-:W-:Y:S05]  /*2c40*/  @P0 EXIT ;  /* 0x000000000000094d */ /* 0x000fea0003800000 */
[----:B------:R-:W2:Y:S02]  /*2c50*/  LDG.E.CONSTANT R34, [R34.64+0xf000] ;  /* 0x00f0000622227981 */ /* 0x000ea4000c1e9900 */
[--C-:B--2---:R-:W-:Y:S02]  /*2c60*/  HADD2.F32 R0, -RZ, R34.reuse.H1_H1 ;  /* 0x30000022ff007230 */ /* 0x104fe40000004100 */
[----:B0-----:R-:W-:-:S03]  /*2c70*/  HADD2.F32 R3, -RZ, R34.H0_H0 ;  /* 0x20000022ff037230 */ /* 0x001fc60000004100 */
[----:B------:R-:W-:Y:S02]  /*2c80*/  FMUL.FTZ R39, R0, R33 ;  /* 0x0000002100277220 */ /* 0x000fe40000410000 */
[----:B------:R-:W-:Y:S02]  /*2c90*/  FMUL.FTZ R3, R3, R32 ;  /* 0x0000002003037220 */ /* 0x000fe40000410000 */
[C---:B------:R-:W-:Y:S02]  /*2ca0*/  FMUL.FTZ R39, R38.reuse, R39 ;  /* 0x0000002726277220 */ /* 0x040fe40000410000 */
[----:B------:R-:W-:-:S05]  /*2cb0*/  FMUL.FTZ R38, R38, R3 ;  /* 0x0000000326267220 */ /* 0x000fca0000410000 */
[----:B------:R-:W-:Y:S01]  /*2cc0*/  STG.E.64 [R36.64+0x1e000], R38 ;  /* 0x01e0002624007986 */ /* 0x000fe2000c101b06 */
[----:B------:R-:W-:Y:S05]  /*2cd0*/  EXIT ;  /* 0x000000000000794d */ /* 0x000fea0003800000 */
.L_x_5:
[----:B------:R-:W-:Y:S01]  /*2ce0*/  ULDC.S8 UR5, c[0x0][0x188] ;  /* 0x0000620000057ab9 */ /* 0x000fe20000000200 */
[----:B------:R-:W-:Y:S01]  /*2cf0*/  MOV R37, 0x2 ;  /* 0x0000000200257802 */ /* 0x000fe20000000f00 */
[----:B-1----:R-:W-:Y:S01]  /*2d00*/  IMAD R36, R36, c[0x0][0x184], RZ ;  /* 0x0000610024247a24 */ /* 0x002fe200078e02ff */
[----:B------:R-:W-:-:S03]  /*2d10*/  ISETP.NE.AND P2, PT, RZ, UR5, PT ;  /* 0x00000005ff007c0c */ /* 0x000fc6000bf45270 */
[----:B------:R-:W-:-:S05]  /*2d20*/  IMAD.WIDE R36, R36, R37, c[0x0][0x170] ;  /* 0x00005c0024247625 */ /* 0x000fca00078e0225 */
[----:B------:R-:W-:-:S04]  /*2d30*/  LEA R36, P1, R0, R36, 0x2 ;  /* 0x0000002400247211 */ /* 0x000fc800078210ff */
[----:B------:R-:W-:Y:S01]  /*2d40*/  LEA.HI.X R37, R0, R37, R39, 0x2, P1 ;  /* 0x0000002500257211 */ /* 0x000fe200008f1427 */
[----:B------:R-:W-:Y:S05]  /*2d50*/  @!P2 BRA `(.L_x_7) ;  /* 0x00000df00000a947 */ /* 0x000fea0003800000 */
[----:B------:R-:W-:Y:S05]  /*2d60*/  @P0 EXIT ;  /* 0x000000000000094d */ /* 0x000fea0003800000 */
[----:B------:R-:W2:Y:S04]  /*2d70*/  LDG.E.CONSTANT R40, [R34.64] ;  /* 0x0000000622287981 */ /* 0x000ea8000c1e9900 */
[----:B------:R-:W3:Y:S01]  /*2d80*/  LDG.E R39, [R36.64] ;  /* 0x0000000624277981 */ /* 0x000ee2000c1e1900 */
[--C-:B--2---:R-:W-:Y:S02]  /*2d90*/  HADD2.F32 R41, -RZ, R40.reuse.H0_H0 ;  /* 0x20000028ff297230 */ /* 0x104fe40000004100 */
[----:B------:R-:W-:-:S03]  /*2da0*/  HADD2.F32 R40, -RZ, R40.H1_H1 ;  /* 0x30000028ff287230 */ /* 0x000fc60000004100 */
[----:B------:R-:W-:Y:S02]  /*2db0*/  FMUL.FTZ R41, R41, R2 ;  /* 0x0000000229297220 */ /* 0x000fe40000410000 */
[----:B------:R-:W-:Y:S02]  /*2dc0*/  FMUL.FTZ R3, R40, R3 ;  /* 0x0000000328037220 */ /* 0x000fe40000410000 */
[C---:B0-----:R-:W-:Y:S02]  /*2dd0*/  FMUL.FTZ R2, R38.reuse, R41 ;  /* 0x0000002926027220 */ /* 0x041fe40000410000 */
[----:B------:R-:W-:-:S05]  /*2de0*/  FMUL.FTZ R3, R38, R3 ;  /* 0x0000000326037220 */ /* 0x000fca0000410000 */
[----:B------:R-:W-:Y:S02]  /*2df0*/  F2FP.PACK_AB R2, R3, R2 ;  /* 0x000000020302723e */ /* 0x000fe400000000ff */
[----:B------:R-:W-:-:S04]  /*2e00*/  IADD3 R3, R0, 0x400, RZ ;  /* 0x0000040000037810 */ /* 0x000fc80007ffe0ff */
[----:B------:R-:W-:Y:S01]  /*2e10*/  ISETP.GE.AND P0, PT, R3, UR4, PT ;  /* 0x0000000403007c0c */ /* 0x000fe2000bf06270 */
[----:B---3--:R-:W-:-:S07]  /*2e20*/  HFMA2.MMA R39, R39, 1, 1, R2 ;  /* 0x3c003c0027277835 */ /* 0x008fce0000000002 */
[----:B------:R0:W-:Y:S05]  /*2e30*/  STG.E [R36.64], R39 ;  /* 0x0000002724007986 */ /* 0x0001ea000c101906 */
[----:B------:R-:W-:Y:S05]  /*2e40*/  @P0 EXIT ;  /* 0x000000000000094d */ /* 0x000fea0003800000 */
[----:B------:R-:W2:Y:S04]  /*2e50*/  LDG.E.CONSTANT R3, [R34.64+0x1000] ;  /* 0x0010000622037981 */ /* 0x000ea8000c1e9900 */
[----:B------:R-:W3:Y:S01]  /*2e60*/  LDG.E R2, [R36.64+0x1000] ;  /* 0x0010000624027981 */ /* 0x000ee2000c1e1900 */
[----:B0-2---:R-:W-:-:S02]  /*2e70*/  HADD2.F32 R39, -RZ, R3.H0_H0 ;  /* 0x20000003ff277230 */ /* 0x005fc40000004100 */
[----:B------:R-:W-:-:S03]  /*2e80*/  HADD2.F32 R40, -RZ, R3.H1_H1 ;  /* 0x30000003ff287230 */ /* 0x000fc60000004100 */
[----:B------:R-:W-:Y:S02]  /*2e90*/  FMUL.FTZ R39, R39, R4 ;  /* 0x0000000427277220 */ /* 0x000fe40000410000 */
[----:B------:R-:W-:Y:S02]  /*2ea0*/  FMUL.FTZ R5, R40, R5 ;  /* 0x0000000528057220 */ /* 0x000fe40000410000 */
[C---:B------:R-:W-:Y:S02]  /*2eb0*/  FMUL.FTZ R3, R38.reuse, R39 ;  /* 0x0000002726037220 */ /* 0x040fe40000410000 */
[----:B------:R-:W-:Y:S01]  /*2ec0*/  FMUL.FTZ R4, R38, R5 ;  /* 0x0000000526047220 */ /* 0x000fe20000410000 */
[----:B------:R-:W-:-:S04]  /*2ed0*/  IADD3 R5, R0, 0x800, RZ ;  /* 0x0000080000057810 */ /* 0x000fc80007ffe0ff */
[----:B------:R-:W-:Y:S02]  /*2ee0*/  F2FP.PACK_AB R3, R4, R3 ;  /* 0x000000030403723e */ /* 0x000fe400000000ff */
[----:B------:R-:W-:-:S04]  /*2ef0*/  ISETP.GE.AND P0, PT, R5, UR4, PT ;  /* 0x0000000405007c0c */ /* 0x000fc8000bf06270 */
[----:B---3--:R-:W-:-:S07]  /*2f00*/  HFMA2.MMA R3, R2, 1, 1, R3 ;  /* 0x3c003c0002037835 */ /* 0x008fce0000000003 */
[----:B------:R0:W-:Y:S02]  /*2f10*/  STG.E [R36.64+0x1000], R3 ;  /* 0x0010000324007986 */ /* 0x0001e4000c101906 */
[----:B------:R-:W-:Y:S05]  /*2f20*/  @P0 EXIT ;  /* 0x000000000000094d */ /* 0x000fea0003800000 */
[----:B0-----:R-:W2:Y:S04]  /*2f30*/  LDG.E.CONSTANT R3, [R34.64+0x2000] ;  /* 0x0020000622037981 */ /* 0x001ea8000c1e9900 */
[----:B------:R-:W3:Y:S01]  /*2f40*/  LDG.E R2, [R36.64+0x2000] ;  /* 0x0020000624027981 */ /* 0x000ee2000c1e1900 */
[--C-:B--2---:R-:W-:Y:S02]  /*2f50*/  HADD2.F32 R5, -RZ, R3.reuse.H0_H0 ;  /* 0x20000003ff057230 */ /* 0x104fe40000004100 */
[----:B------:R-:W-:-:S03]  /*2f60*/  HADD2.F32 R4, -RZ, R3.H1_H1 ;  /* 0x30000003ff047230 */ /* 0x000fc60000004100 */
[----:B------:R-:W-:Y:S02]  /*2f70*/  FMUL.FTZ R5, R5, R6 ;  /* 0x0000000605057220 */ /* 0x000fe40000410000 */
[----:B------:R-:W-:Y:S02]  /*2f80*/  FMUL.FTZ R7, R4, R7 ;  /* 0x0000000704077220 */ /* 0x000fe40000410000 */
[----:B------:R-:W-:Y:S01]  /*2f90*/  FMUL.FTZ R3, R38, R5 ;  /* 0x0000000526037220 */ /* 0x000fe20000410000 */
[----:B------:R-:W-:Y:S01]  /*2fa0*/  IADD3 R5, R0, 0xc00, RZ ;  /* 0x00000c0000057810 */ /* 0x000fe20007ffe0ff */
[----:B------:R-:W-:-:S03]  /*2fb0*/  FMUL.FTZ R4, R38, R7 ;  /* 0x0000000726047220 */ /* 0x000fc60000410000 */
[----:B------:R-:W-:Y:S02]  /*2fc0*/  ISETP.GE.AND P0, PT, R5, UR4, PT ;  /* 0x0000000405007c0c */ /* 0x000fe4000bf06270 */
[----:B------:R-:W-:-:S06]  /*2fd0*/  F2FP.PACK_AB R3, R4, R3 ;  /* 0x000000030403723e */ /* 0x000fcc00000000ff */
[----:B---3--:R-:W-:-:S07]  /*2fe0*/  HFMA2.MMA R3, R2, 1, 1, R3 ;  /* 0x3c003c0002037835 */ /* 0x008fce0000000003 */
[----:B------:R0:W-:Y:S01]  /*2ff0*/  STG.E [R36.64+0x2000], R3 ;  /* 0x0020000324007986 */ /* 0x0001e2000c101906 */
        /* <DEDUP_REMOVED lines=157> */
[----:B------:R-:W-:-:S04]  /*39d0*/  IADD3 R0, R0, 0x3c00, RZ ;  /* 0x00003c0000007810 */ /* 0x000fc80007ffe0ff */
[----:B------:R-:W-:Y:S01]  /*39e0*/  ISETP.GE.AND P0, PT, R0, UR4, PT ;  /* 0x0000000400007c0c */ /* 0x000fe2000bf06270 */
[--C-:B--2---:R-:W-:Y:S02]  /*39f0*/  HADD2.F32 R5, -RZ, R3.reuse.H0_H0 ;  /* 0x20000003ff057230 */ /* 0x104fe40000004100 */
[----:B------:R-:W-:-:S03]  /*3a00*/  HADD2.F32 R4, -RZ, R3.H1_H1 ;  /* 0x30000003ff047230 */ /* 0x000fc60000004100 */
[----:B------:R-:W-:Y:S02]  /*3a10*/  FMUL.FTZ R5, R5, R30 ;  /* 0x0000001e05057220 */ /* 0x000fe40000410000 */
[----:B------:R-:W-:Y:S02]  /*3a20*/  FMUL.FTZ R31, R4, R31 ;  /* 0x0000001f041f7220 */ /* 0x000fe40000410000 */
[C---:B------:R-:W-:Y:S02]  /*3a30*/  FMUL.FTZ R3, R38.reuse, R5 ;  /* 0x0000000526037220 */ /* 0x040fe40000410000 */
[----:B------:R-:W-:-:S05]  /*3a40*/  FMUL.FTZ R4, R38, R31 ;  /* 0x0000001f26047220 */ /* 0x000fca0000410000 */
[----:B------:R-:W-:-:S06]  /*3a50*/  F2FP.PACK_AB R3, R4, R3 ;  /* 0x000000030403723e */ /* 0x000fcc00000000ff */
[----:B---3--:R-:W-:-:S07]  /*3a60*/  HFMA2.MMA R3, R2, 1, 1, R3 ;  /* 0x3c003c0002037835 */ /* 0x008fce0000000003 */
[----:B------:R0:W-:Y:S01]  /*3a70*/  STG.E [R36.64+0xe000], R3 ;  /* 0x00e0000324007986 */ /* 0x0001e2000c101906 */
[----:B------:R-:W-:Y:S05]  /*3a80*/  @P0 EXIT ;  /* 0x000000000000094d */ /* 0x000fea0003800000 */
[----:B------:R-:W2:Y:S04]  /*3a90*/  LDG.E.CONSTANT R34, [R34.64+0xf000] ;  /* 0x00f0000622227981 */ /* 0x000ea8000c1e9900 */
[----:B------:R-:W3:Y:S01]  /*3aa0*/  LDG.E R0, [R36.64+0xf000] ;  /* 0x00f0000624007981 */ /* 0x000ee2000c1e1900 */
[--C-:B0-2---:R-:W-:Y:S02]  /*3ab0*/  HADD2.F32 R3, -RZ, R34.reuse.H0_H0 ;  /* 0x20000022ff037230 */ /* 0x105fe40000004100 */
[----:B------:R-:W-:-:S03]  /*3ac0*/  HADD2.F32 R2, -RZ, R34.H1_H1 ;  /* 0x30000022ff027230 */ /* 0x000fc60000004100 */
[----:B------:R-:W-:Y:S02]  /*3ad0*/  FMUL.FTZ R3, R3, R32 ;  /* 0x0000002003037220 */ /* 0x000fe40000410000 */
[----:B------:R-:W-:Y:S02]  /*3ae0*/  FMUL.FTZ R33, R2, R33 ;  /* 0x0000002102217220 */ /* 0x000fe40000410000 */
[C---:B------:R-:W-:Y:S02]  /*3af0*/  FMUL.FTZ R3, R38.reuse, R3 ;  /* 0x0000000326037220 */ /* 0x040fe40000410000 */
[----:B------:R-:W-:-:S05]  /*3b00*/  FMUL.FTZ R38, R38, R33 ;  /* 0x0000002126267220 */ /* 0x000fca0000410000 */
[----:B------:R-:W-:-:S06]  /*3b10*/  F2FP.PACK_AB R3, R38, R3 ;  /* 0x000000032603723e */ /* 0x000fcc00000000ff */
[----:B---3--:R-:W-:-:S07]  /*3b20*/  HFMA2.MMA R3, R0, 1, 1, R3 ;  /* 0x3c003c0000037835 */ /* 0x008fce0000000003 */
[----:B------:R-:W-:Y:S01]  /*3b30*/  STG.E [R36.64+0xf000], R3 ;  /* 0x00f0000324007986 */ /* 0x000fe2000c101906 */
[----:B------:R-:W-:Y:S05]  /*3b40*/  EXIT ;  /* 0x000000000000794d */ /* 0x000fea0003800000 */
.L_x_7:
        /* <DEDUP_REMOVED lines=10> */
[----:B------:R-:W-:-:S05]  /*3bf0*/  F2FP.PACK_AB R3, R2, R3 ;  /* 0x000000030203723e */ /* 0x000fca00000000ff */
[----:B------:R0:W-:Y:S02]  /*3c00*/  STG.E [R36.64], R3 ;  /* 0x0000000324007986 */ /* 0x0001e4000c101906 */
[----:B------:R-:W-:Y:S05]  /*3c10*/  @P0 EXIT ;  /* 0x000000000000094d */ /* 0x000fea0003800000 */
[----:B------:R-:W2:Y:S02]  /*3c20*/  LDG.E.CONSTANT R2, [R34.64+0x1000] ;  /* 0x0010000622027981 */ /* 0x000ea4000c1e9900 */
[--C-:B0-2---:R-:W-:Y:S02]  /*3c30*/  HADD2.F32 R3, -RZ, R2.reuse.H0_H0 ;  /* 0x20000002ff037230 */ /* 0x105fe40000004100 */
[----:B------:R-:W-:-:S03]  /*3c40*/  HADD2.F32 R2, -RZ, R2.H1_H1 ;  /* 0x30000002ff027230 */ /* 0x000fc60000004100 */
[----:B------:R-:W-:Y:S01]  /*3c50*/  FMUL.FTZ R3, R3, R4 ;  /* 0x0000000403037220 */ /* 0x000fe20000410000 */
[----:B------:R-:W-:Y:S01]  /*3c60*/  IADD3 R4, R0, 0x800, RZ ;  /* 0x0000080000047810 */ /* 0x000fe20007ffe0ff */
[----:B------:R-:W-:Y:S02]  /*3c70*/  FMUL.FTZ R5, R2, R5 ;  /* 0x0000000502057220 */ /* 0x000fe40000410000 */
[----:B------:R-:W-:Y:S01]  /*3c80*/  FMUL.FTZ R3, R38, R3 ;  /* 0x0000000326037220 */ /* 0x000fe20000410000 */
[----:B------:R-:W-:Y:S01]  /*3c90*/  ISETP.GE.AND P0, PT, R4, UR4, PT ;  /* 0x0000000404007c0c */ /* 0x000fe2000bf06270 */
[----:B------:R-:W-:-:S05]  /*3ca0*/  FMUL.FTZ R2, R38, R5 ;  /* 0x0000000526027220 */ /* 0x000fca0000410000 */
[----:B------:R-:W-:-:S05]  /*3cb0*/  F2FP.PACK_AB R3, R2, R3 ;  /* 0x000000030203723e */ /* 0x000fca00000000ff */
[----:B------:R0:W-:Y:S02]  /*3cc0*/  STG.E [R36.64+0x1000], R3 ;  /* 0x0010000324007986 */ /* 0x0001e4000c101906 */
[----:B------:R-:W-:Y:S05]  /*3cd0*/  @P0 EXIT ;  /* 0x000000000000094d */ /* 0x000fea0003800000 */
[----:B------:R-:W2:Y:S01]  /*3ce0*/  LDG.E.CONSTANT R2, [R34.64+0x2000] ;  /* 0x0020000622027981 */ /* 0x000ea2000c1e9900 */
[----:B------:R-:W-:-:S04]  /*3cf0*/  IADD3 R4, R0, 0xc00, RZ ;  /* 0x00000c0000047810 */ /* 0x000fc80007ffe0ff */
[----:B------:R-:W-:Y:S01]  /*3d00*/  ISETP.GE.AND P0, PT, R4, UR4, PT ;  /* 0x0000000404007c0c */ /* 0x000fe2000bf06270 */
[--C-:B0-2---:R-:W-:Y:S02]  /*3d10*/  HADD2.F32 R3, -RZ, R2.reuse.H0_H0 ;  /* 0x20000002ff037230 */ /* 0x105fe40000004100 */
[----:B------:R-:W-:-:S03]  /*3d20*/  HADD2.F32 R2, -RZ, R2.H1_H1 ;  /* 0x30000002ff027230 */ /* 0x000fc60000004100 */
[----:B------:R-:W-:Y:S02]  /*3d30*/  FMUL.FTZ R3, R3, R6 ;  /* 0x0000000603037220 */ /* 0x000fe40000410000 */
[----:B------:R-:W-:Y:S02]  /*3d40*/  FMUL.FTZ R7, R2, R7 ;  /* 0x0000000702077220 */ /* 0x000fe40000410000 */
[C---:B------:R-:W-:Y:S02]  /*3d50*/  FMUL.FTZ R3, R38.reuse, R3 ;  /* 0x0000000326037220 */ /* 0x040fe40000410000 */
[----:B------:R-:W-:-:S05]  /*3d60*/  FMUL.FTZ R2, R38, R7 ;  /* 0x0000000726027220 */ /* 0x000fca0000410000 */
[----:B------:R-:W-:-:S05]  /*3d70*/  F2FP.PACK_AB R3, R2, R3 ;  /* 0x000000030203723e */ /* 0x000fca00000000ff */
[----:B------:R0:W-:Y:S01]  /*3d80*/  STG.E [R36.64+0x2000], R3 ;  /* 0x0020000324007986 */ /* 0x0001e2000c101906 */
        /* <DEDUP_REMOVED lines=133> */
[----:B------:R-:W2:Y:S02]  /*45e0*/  LDG.E.CONSTANT R2, [R34.64+0xe000] ;  /* 0x00e0000622027981 */ /* 0x000ea4000c1e9900 */
[--C-:B0-2---:R-:W-:Y:S02]  /*45f0*/  HADD2.F32 R3, -RZ, R2.reuse.H0_H0 ;  /* 0x20000002ff037230 */ /* 0x105fe40000004100 */
[----:B------:R-:W-:-:S03]  /*4600*/  HADD2.F32 R2, -RZ, R2.H1_H1 ;  /* 0x30000002ff027230 */ /* 0x000fc60000004100 */
[----:B------:R-:W-:Y:S02]  /*4610*/  FMUL.FTZ R3, R3, R30 ;  /* 0x0000001e03037220 */ /* 0x000fe40000410000 */
[----:B------:R-:W-:Y:S01]  /*4620*/  FMUL.FTZ R31, R2, R31 ;  /* 0x0000001f021f7220 */ /* 0x000fe20000410000 */
[----:B------:R-:W-:Y:S01]  /*4630*/  IADD3 R2, R0, 0x3c00, RZ ;  /* 0x00003c0000027810 */ /* 0x000fe20007ffe0ff */
[C---:B------:R-:W-:Y:S02]  /*4640*/  FMUL.FTZ R3, R38.reuse, R3 ;  /* 0x0000000326037220 */ /* 0x040fe40000410000 */
[----:B------:R-:W-:Y:S01]  /*4650*/  FMUL.FTZ R0, R38, R31 ;  /* 0x0000001f26007220 */ /* 0x000fe20000410000 */
[----:B------:R-:W-:-:S04]  /*4660*/  ISETP.GE.AND P0, PT, R2, UR4, PT ;  /* 0x0000000402007c0c */ /* 0x000fc8000bf06270 */
[----:B------:R-:W-:-:S05]  /*4670*/  F2FP.PACK_AB R3, R0, R3 ;  /* 0x000000030003723e */ /* 0x000fca00000000ff */
[----:B------:R0:W-:Y:S04]  /*4680*/  STG.E [R36.64+0xe000], R3 ;  /* 0x00e0000324007986 */ /* 0x0001e8000c101906 */
[----:B------:R-:W-:Y:S05]  /*4690*/  @P0 EXIT ;  /* 0x000000000000094d */ /* 0x000fea0003800000 */
[----:B------:R-:W2:Y:S02]  /*46a0*/  LDG.E.CONSTANT R34, [R34.64+0xf000] ;  /* 0x00f0000622227981 */ /* 0x000ea4000c1e9900 */
[--C-:B0-2---:R-:W-:Y:S02]  /*46b0*/  HADD2.F32 R3, -RZ, R34.reuse.H0_H0 ;  /* 0x20000022ff037230 */ /* 0x105fe40000004100 */
[----:B------:R-:W-:-:S03]  /*46c0*/  HADD2.F32 R0, -RZ, R34.H1_H1 ;  /* 0x30000022ff007230 */ /* 0x000fc60000004100 */
[----:B------:R-:W-:Y:S02]  /*46d0*/  FMUL.FTZ R3, R3, R32 ;  /* 0x0000002003037220 */ /* 0x000fe40000410000 */
[----:B------:R-:W-:Y:S02]  /*46e0*/  FMUL.FTZ R33, R0, R33 ;  /* 0x0000002100217220 */ /* 0x000fe40000410000 */
[C---:B------:R-:W-:Y:S02]  /*46f0*/  FMUL.FTZ R3, R38.reuse, R3 ;  /* 0x0000000326037220 */ /* 0x040fe40000410000 */
[----:B------:R-:W-:-:S05]  /*4700*/  FMUL.FTZ R38, R38, R33 ;  /* 0x0000002126267220 */ /* 0x000fca0000410000 */
[----:B------:R-:W-:-:S05]  /*4710*/  F2FP.PACK_AB R3, R38, R3 ;  /* 0x000000032603723e */ /* 0x000fca00000000ff */
[----:B------:R-:W-:Y:S01]  /*4720*/  STG.E [R36.64+0xf000], R3 ;  /* 0x00f0000324007986 */ /* 0x000fe2000c101906 */
[----:B------:R-:W-:Y:S05]  /*4730*/  EXIT ;  /* 0x000000000000794d */ /* 0x000fea0003800000 */
.L_x_8:
[----:B------:R-:W-:-:S00]  /*4740*/  BRA `(.L_x_8) ;  /* 0xfffffff000007947 */ /* 0x000fc0000383ffff */
[----:B------:R-:W-:-:S00]  /*4750*/  NOP ;  /* 0x0000000000007918 */ /* 0x000fc00000000000 */
        /* <DEDUP_REMOVED lines=10> */
.L_x_142:


//--------------------- .text._Z15rms_norm_kernelILi15EEvPKvPK6__halfPvffiibbb --------------------------
	.section	.text._Z15rms_norm_kernelILi15EEvPKvPK6__halfPvffiibbb,"ax",@progbits
	.sectioninfo	@"SHI_REGISTERS=43"
	.align	128
        .global         _Z15rms_norm_kernelILi15EEvPKvPK6__halfPvffiibbb
        .type           _Z15rms_norm_kernelILi15EEvPKvPK6__halfPvffiibbb,@function
        .size           _Z15rms_norm_kernelILi15EEvPKvPK6__halfPvffiibbb,(.L_x_143 - _Z15rms_norm_kernelILi15EEvPKvPK6__halfPvffiibbb)
        .other          _Z15rms_norm_kernelILi15EEvPKvPK6__halfPvffiibbb,@"STO_CUDA_ENTRY STV_DEFAULT"
_Z15rms_norm_kernelILi15EEvPKvPK6__halfPvffiibbb:
.text._Z15rms_norm_kernelILi15EEvPKvPK6__halfPvffiibbb:
        /* <DEDUP_REMOVED lines=109> */
.L_x_10:
        /* <DEDUP_REMOVED lines=187> */
.L_x_11:
[----:B------:R-:W-:Y:S05]  /*1280*/  BSYNC B0 ;  /* 0x0000000000007941 */ /* 0x000fea0003800000 */
.L_x_9:
[----:B------:R-:W-:Y:S01]  /*1290*/  HFMA2.MMA R34, -RZ, RZ, 0, 1.9073486328125e-06 ;  /* 0x00000020ff227435 */ /* 0x000fe200000001ff */
[----:B------:R-:W-:-:S04]  /*12a0*/  MOV R36, 0x20 ;  /* 0x0000002000247802 */ /* 0x000fc80000000f00 */
.L_x_12:
        /* <DEDUP_REMOVED lines=13> */
.L_x_13:
        /* <DEDUP_REMOVED lines=25> */
[--C-:B--2---:R-:W-:Y:S02]  /*1510*/  HADD2.F32 R40, -RZ, R35.reuse.H1_H1 ;  /* 0x30000023ff287230 */ /* 0x104fe40000004100 */
[----:B------:R-:W-:-:S03]  /*1520*/  HADD2.F32 R35, -RZ, R35.H0_H0 ;  /* 0x20000023ff237230 */ /* 0x000fc60000004100 */
[----:B------:R-:W-:Y:S01]  /*1530*/  FMUL.FTZ R40, R40, R3 ;  /* 0x0000000328287220 */ /* 0x000fe20000410000 */
[----:B------:R-:W-:Y:S01]  /*1540*/  IADD3 R3, R0, 0x400, RZ ;  /* 0x0000040000037810 */ /* 0x000fe20007ffe0ff */
[----:B------:R-:W-:Y:S02]  /*1550*/  FMUL.FTZ R35, R35, R2 ;  /* 0x0000000223237220 */ /* 0x000fe40000410000 */
[C---:B0--3--:R-:W-:Y:S01]  /*1560*/  FFMA.FTZ R39, R34.reuse, R40, R39 ;  /* 0x0000002822277223 */ /* 0x049fe20000010027 */
[----:B------:R-:W-:Y:S01]  /*1570*/  ISETP.GE.AND P0, PT, R3, UR4, PT ;  /* 0x0000000403007c0c */ /* 0x000fe2000bf06270 */
[----:B------:R-:W-:-:S05]  /*1580*/  FFMA.FTZ R38, R34, R35, R38 ;  /* 0x0000002322267223 */ /* 0x000fca0000010026 */
[----:B------:R0:W-:Y:S07]  /*1590*/  STG.E.64 [R36.64], R38 ;  /* 0x0000002624007986 */ /* 0x0001ee000c101b06 */
[----:B------:R-:W-:Y:S05]  /*15a0*/  @P0 EXIT ;  /* 0x000000000000094d */ /* 0x000fea0003800000 */
[----:B------:R-:W2:Y:S04]  /*15b0*/  LDG.E.CONSTANT R35, [R32.64+0x1000] ;  /* 0x0010000620237981 */ /* 0x000ea8000c1e9900 */
[----:B------:R-:W3:Y:S01]  /*15c0*/  LDG.E.64 R2, [R36.64+0x2000] ;  /* 0x0020000624027981 */ /* 0x000ee2000c1e1b00 */
[----:B0-----:R-:W-:-:S04]  /*15d0*/  IADD3 R39, R0, 0x800, RZ ;  /* 0x0000080000277810 */ /* 0x001fc80007ffe0ff */
        /* <DEDUP_REMOVED lines=10> */
[----:B0-----:R-:W3:Y:S01]  /*1680*/  LDG.E.64 R2, [R36.64+0x4000] ;  /* 0x0040000624027981 */ /* 0x001ee2000c1e1b00 */
[--C-:B--2---:R-:W-:Y:S02]  /*1690*/  HADD2.F32 R38, -RZ, R4.reuse.H1_H1 ;  /* 0x30000004ff267230 */ /* 0x104fe40000004100 */
[----:B------:R-:W-:Y:S01]  /*16a0*/  HADD2.F32 R5, -RZ, R4.H0_H0 ;  /* 0x20000004ff057230 */ /* 0x000fe20000004100 */
[----:B------:R-:W-:Y:S02]  /*16b0*/  IADD3 R4, R0, 0xc00, RZ ;  /* 0x00000c0000047810 */ /* 0x000fe40007ffe0ff */
[----:B------:R-:W-:-:S02]  /*16c0*/  FMUL.FTZ R38, R38, R7 ;  /* 0x0000000726267220 */ /* 0x000fc40000410000 */
        /* <DEDUP_REMOVED lines=148> */
.L_x_15:
[----:B------:R-:W-:Y:S05]  /*2010*/  @P0 EXIT ;  /* 0x000000000000094d */ /* 0x000fea0003800000 */
[----:B------:R-:W2:Y:S01]  /*2020*/  LDG.E.CONSTANT R35, [R32.64] ;  /* 0x0000000620237981 */ /* 0x000ea2000c1e9900 */
[----:B------:R-:W-:-:S04]  /*2030*/  IADD3 R39, R0, 0x400, RZ ;  /* 0x0000040000277810 */ /* 0x000fc80007ffe0ff */
[----:B------:R-:W-:Y:S01]  /*2040*/  ISETP.GE.AND P0, PT, R39, UR4, PT ;  /* 0x0000000427007c0c */ /* 0x000fe2000bf06270 */
[--C-:B--2---:R-:W-:Y:S02]  /*2050*/  HADD2.F32 R38, -RZ, R35.reuse.H1_H1 ;  /* 0x30000023ff267230 */ /* 0x104fe40000004100 */
[----:B------:R-:W-:-:S03]  /*2060*/  HADD2.F32 R35, -RZ, R35.H0_H0 ;  /* 0x20000023ff237230 */ /* 0x000fc60000004100 */
[----:B------:R-:W-:Y:S02]  /*2070*/  FMUL.FTZ R3, R38, R3 ;  /* 0x0000000326037220 */ /* 0x000fe40000410000 */
[----:B------:R-:W-:Y:S02]  /*2080*/  FMUL.FTZ R35, R35, R2 ;  /* 0x0000000223237220 */ /* 0x000fe40000410000 */
[C---:B0-----:R-:W-:Y:S02]  /*2090*/  FMUL.FTZ R3, R34.reuse, R3 ;  /* 0x0000000322037220 */ /* 0x041fe40000410000 */
[----:B------:R-:W-:-:S05]  /*20a0*/  FMUL.FTZ R2, R34, R35 ;  /* 0x0000002322027220 */ /* 0x000fca0000410000 */
[----:B------:R0:W-:Y:S01]  /*20b0*/  STG.E.64 [R36.64], R2 ;  /* 0x0000000224007986 */ /* 0x0001e2000c101b06 */
[----:B------:R-:W-:Y:S05]  /*20c0*/  @P0 EXIT ;  /* 0x000000000000094d */ /* 0x000fea0003800000 */
[----:B0-----:R-:W2:Y:S02]  /*20d0*/  LDG.E.CONSTANT R2, [R32.64+0x1000] ;  /* 0x0010000620027981 */ /* 0x001ea4000c1e9900 */
[--C-:B--2---:R-:W-:Y:S02]  /*20e0*/  HADD2.F32 R38, -RZ, R2.reuse.H1_H1 ;  /* 0x30000002ff267230 */ /* 0x104fe40000004100 */
[----:B------:R-:W-:Y:S01]  /*20f0*/  HADD2.F32 R3, -RZ, R2.H0_H0 ;  /* 0x20000002ff037230 */ /* 0x000fe20000004100 */
[----:B------:R-:W-:Y:S02]  /*2100*/  IADD3 R2, R0, 0x800, RZ ;  /* 0x0000080000027810 */ /* 0x000fe40007ffe0ff */
[----:B------:R-:W-:Y:S02]  /*2110*/  FMUL.FTZ R35, R38, R5 ;  /* 0x0000000526237220 */ /* 0x000fe40000410000 */
[----:B------:R-:W-:Y:S01]  /*2120*/  ISETP.GE.AND P0, PT, R2, UR4, PT ;  /* 0x0000000402007c0c */ /* 0x000fe2000bf06270 */
[----:B------:R-:W-:-:S02]  /*2130*/  FMUL.FTZ R5, R3, R4 ;  /* 0x0000000403057220 */ /* 0x000fc40000410000 */
        /* <DEDUP_REMOVED lines=145> */
.L_x_14:
        /* <DEDUP_REMOVED lines=14> */
[----:B------:R-:W-:Y:S01]  /*2b30*/  FMUL.FTZ R3, R38, R3 ;  /* 0x0000000326037220 */ /* 0x000fe20000410000 */
[----:B------:R-:W-:Y:S01]  /*2b40*/  IADD3 R38, R0, 0x400, RZ ;  /* 0x0000040000267810 */ /* 0x000fe20007ffe0ff */
[C---:B0-----:R-:W-:Y:S02]  /*2b50*/  FMUL.FTZ R2, R34.reuse, R39 ;  /* 0x0000002722027220 */ /* 0x041fe40000410000 */
[----:B------:R-:W-:Y:S01]  /*2b60*/  FMUL.FTZ R3, R34, R3 ;  /* 0x0000000322037220 */ /* 0x000fe20000410000 */
[----:B------:R-:W-:-:S04]  /*2b70*/  ISETP.GE.AND P0, PT, R38, UR4, PT ;  /* 0x0000000426007c0c */ /* 0x000fc8000bf06270 */
[----:B------:R-:W-:-:S06]  /*2b80*/  F2FP.PACK_AB R2, R3, R2 ;  /* 0x000000020302723e */ /* 0x000fcc00000000ff */
[----:B---3--:R-:W-:-:S07]  /*2b90*/  HFMA2.MMA R35, R35, 1, 1, R2 ;  /* 0x3c003c0023237835 */ /* 0x008fce0000000002 */
[----:B------:R0:W-:Y:S01]  /*2ba0*/  STG.E [R36.64], R35 ;  /* 0x0000002324007986 */ /* 0x0001e2000c101906 */
        /* <DEDUP_REMOVED lines=195> */
.L_x_16:
        /* <DEDUP_REMOVED lines=179> */
.L_x_17:
        /* <DEDUP_REMOVED lines=15> */
.L_x_143:


//--------------------- .text._Z15rms_norm_kernelILi14EEvPKvPK6__halfPvffiibbb --------------------------
	.section	.text._Z15rms_norm_kernelILi14EEvPKvPK6__halfPvffiibbb,"ax",@progbits
	.sectioninfo	@"SHI_REGISTERS=40"
	.align	128
        .global         _Z15rms_norm_kernelILi14EEvPKvPK6__halfPvffiibbb
        .type           _Z15rms_norm_kernelILi14EEvPKvPK6__halfPvffiibbb,@function
        .size           _Z15rms_norm_kernelILi14EEvPKvPK6__halfPvffiibbb,(.L_x_144 - _Z15rms_norm_kernelILi14EEvPKvPK6__halfPvffiibbb)
        .other          _Z15rms_norm_kernelILi14EEvPKvPK6__halfPvffiibbb,@"STO_CUDA_ENTRY STV_DEFAULT"
_Z15rms_norm_kernelILi14EEvPKvPK6__halfPvffiibbb:
.text._Z15rms_norm_kernelILi14EEvPKvPK6__halfPvffiibbb:
        /* <DEDUP_REMOVED lines=103> */
.L_x_19:
        /* <DEDUP_REMOVED lines=158> */
[----:B------:R-:W3:Y:S02]  /*1050*/  @!P1 LDG.E.CONSTANT R5, [R36.64+0xd000] ;  /* 0x00d0000624059981 */ /* 0x000ee4000c1e9900 */
[----:B---3--:R-:W-:-:S05]  /*1060*/  @!P1 HADD2.F32 R33, -RZ, R5.H0_H0 ;  /* 0x20000005ff219230 */ /* 0x008fca0000004100 */
[----:B------:R-:W-:-:S04]  /*1070*/  @!P1 FMNMX.FTZ R33, R33, 65504, PT ;  /* 0x477fe00021219809 */ /* 0x000fc80003810000 */
[----:B------:R-:W-:Y:S01]  /*1080*/  @!P1 FMNMX.FTZ R2, R33, -65504, !PT ;  /* 0xc77fe00021029809 */ /* 0x000fe20007810000 */
[--C-:B--2---:R-:W-:Y:S02]  /*1090*/  HADD2.F32 R33, -RZ, R4.reuse.H0_H0 ;  /* 0x20000004ff217230 */ /* 0x104fe40000004100 */
[----:B------:R-:W-:-:S03]  /*10a0*/  HADD2.F32 R4, -RZ, R4.H1_H1 ;  /* 0x30000004ff047230 */ /* 0x000fc60000004100 */
[----:B------:R-:W-:Y:S02]  /*10b0*/  FMNMX.FTZ R33, R33, 65504, PT ;  /* 0x477fe00021217809 */ /* 0x000fe40003810000 */
[----:B------:R-:W-:Y:S02]  /*10c0*/  FMNMX.FTZ R34, R4, 65504, PT ;  /* 0x477fe00004227809 */ /* 0x000fe40003810000 */
[----:B------:R-:W-:Y:S01]  /*10d0*/  FMNMX.FTZ R4, R33, -65504, !PT ;  /* 0xc77fe00021047809 */ /* 0x000fe20007810000 */
[----:B------:R-:W-:Y:S01]  /*10e0*/  @!P1 HADD2.F32 R33, -RZ, R5.H1_H1 ;  /* 0x30000005ff219230 */ /* 0x000fe20000004100 */
[----:B------:R-:W-:-:S03]  /*10f0*/  FMNMX.FTZ R5, R34, -65504, !PT ;  /* 0xc77fe00022057809 */ /* 0x000fc60007810000 */
[----:B------:R-:W-:Y:S01]  /*1100*/  FFMA.FTZ R34, R4, R4, R31 ;  /* 0x0000000404227223 */ /* 0x000fe2000001001f */
[----:B------:R-:W-:-:S03]  /*1110*/  @!P1 FMNMX.FTZ R33, R33, 65504, PT ;  /* 0x477fe00021219809 */ /* 0x000fc60003810000 */
[----:B------:R-:W-:Y:S01]  /*1120*/  FFMA.FTZ R31, R5, R5, R34 ;  /* 0x00000005051f7223 */ /* 0x000fe20000010022 */
[----:B------:R-:W-:-:S03]  /*1130*/  @!P1 FMNMX.FTZ R3, R33, -65504, !PT ;  /* 0xc77fe00021039809 */ /* 0x000fc60007810000 */
[----:B------:R-:W-:-:S04]  /*1140*/  @!P1 FFMA.FTZ R34, R2, R2, R31 ;  /* 0x0000000202229223 */ /* 0x000fc8000001001f */
[----:B------:R-:W-:Y:S02]  /*1150*/  @!P1 FFMA.FTZ R31, R3, R3, R34 ;  /* 0x00000003031f9223 */ /* 0x000fe40000010022 */
.L_x_20:
[----:B------:R-:W-:Y:S05]  /*1160*/  BSYNC B0 ;  /* 0x0000000000007941 */ /* 0x000fea0003800000 */
.L_x_18:
[----:B------:R-:W-:Y:S01]  /*1170*/  HFMA2.MMA R33, -RZ, RZ, 0, 1.9073486328125e-06 ;  /* 0x00000020ff217435 */ /* 0x000fe200000001ff */
[----:B------:R-:W-:-:S04]  /*1180*/  MOV R34, 0x20 ;  /* 0x0000002000227802 */ /* 0x000fc80000000f00 */
.L_x_21:
[C---:B------:R-:W-:Y:S02]  /*1190*/  ISETP.GT.AND P1, PT, R34.reuse, 0x3, PT ;  /* 0x000000032200780c */ /* 0x040fe40003f24270 */
[----:B------:R-:W-:-:S04]  /*11a0*/  LEA.HI R34, R34, R34, RZ, 0x1 ;  /* 0x0000002222227211 */ /* 0x000fc800078f08ff */
[----:B------:R-:W-:-:S05]  /*11b0*/  SHF.R.S32.HI R36, RZ, 0x1, R34 ;  /* 0x00000001ff247819 */ /* 0x000fca0000011422 */
[----:B------:R-:W0:Y:S02]  /*11c0*/  SHFL.BFLY PT, R34, R31, R36, 0x1f ;  /* 0x0c001f241f227589 */ /* 0x000e2400000e0000 */
[----:B0-----:R-:W-:Y:S01]  /*11d0*/  FADD.FTZ R31, R34, R31 ;  /* 0x0000001f221f7221 */ /* 0x001fe20000010000 */
[----:B------:R-:W-:Y:S01]  /*11e0*/  MOV R34, R36 ;  /* 0x0000002400227202 */ /* 0x000fe20000000f00 */
[----:B------:R-:W-:Y:S05]  /*11f0*/  @P1 BRA `(.L_x_21) ;  /* 0xffffff9000001947 */ /* 0x000fea000383ffff */
[----:B------:R-:W-:-:S13]  /*1200*/  ISETP.NE.AND P1, PT, R30, RZ, PT ;  /* 0x000000ff1e00720c */ /* 0x000fda0003f25270 */
[----:B------:R-:W-:-:S04]  /*1210*/  @!P1 SHF.R.U32.HI R0, RZ, 0x3, R0 ;  /* 0x00000003ff009819 */ /* 0x000fc80000011600 */
[----:B------:R-:W-:-:S05]  /*1220*/  @!P1 LOP3.LUT R0, R0, 0x1ffffffc, RZ, 0xc0, !PT ;  /* 0x1ffffffc00009812 */ /* 0x000fca00078ec0ff */
[----:B------:R0:W-:Y:S04]  /*1230*/  @!P1 STS [R0], R31 ;  /* 0x0000001f00009388 */ /* 0x0001e80000000800 */
[----:B------:R-:W-:Y:S06]  /*1240*/  BAR.SYNC.DEFER_BLOCKING 0x0 ;  /* 0x0000000000007b1d */ /* 0x000fec0000010000 */
[----:B0-----:R-:W2:Y:S02]  /*1250*/  LDS R30, [R30.X4] ;  /* 0x000000001e1e7984 */ /* 0x001ea40000004800 */
.L_x_22:
        /* <DEDUP_REMOVED lines=23> */
[----:B------:R-:W2:Y:S02]  /*13d0*/  LDG.E.CONSTANT R34, [R30.64] ;  /* 0x000000061e227981 */ /* 0x000ea4000c1e9900 */
[--C-:B--2---:R-:W-:Y:S02]  /*13e0*/  HADD2.F32 R37, -RZ, R34.reuse.H0_H0 ;  /* 0x20000022ff257230 */ /* 0x104fe40000004100 */
[----:B------:R-:W-:-:S03]  /*13f0*/  HADD2.F32 R34, -RZ, R34.H1_H1 ;  /* 0x30000022ff227230 */ /* 0x000fc60000004100 */
[----:B------:R-:W-:Y:S02]  /*1400*/  FMUL.FTZ R37, R37, R28 ;  /* 0x0000001c25257220 */ /* 0x000fe40000410000 */
[----:B------:R-:W-:Y:S02]  /*1410*/  FMUL.FTZ R34, R34, R29 ;  /* 0x0000001d22227220 */ /* 0x000fe40000410000 */
[----:B------:R-:W2:Y:S02]  /*1420*/  LDG.E.64 R28, [R32.64] ;  /* 0x00000006201c7981 */ /* 0x000ea4000c1e1b00 */
[C---:B0-2---:R-:W-:Y:S01]  /*1430*/  FFMA.FTZ R29, R0.reuse, R34, R29 ;  /* 0x00000022001d7223 */ /* 0x045fe2000001001d */
[----:B------:R-:W-:Y:S01]  /*1440*/  IADD3 R34, R35, 0x400, RZ ;  /* 0x0000040023227810 */ /* 0x000fe20007ffe0ff */
[----:B------:R-:W-:-:S03]  /*1450*/  FFMA.FTZ R28, R0, R37, R28 ;  /* 0x00000025001c7223 */ /* 0x000fc6000001001c */
[----:B------:R-:W-:Y:S02]  /*1460*/  ISETP.GE.AND P0, PT, R34, UR4, PT ;  /* 0x0000000422007c0c */ /* 0x000fe4000bf06270 */
[----:B------:R0:W-:Y:S11]  /*1470*/  STG.E.64 [R32.64], R28 ;  /* 0x0000001c20007986 */ /* 0x0001f6000c101b06 */
[----:B------:R-:W-:Y:S05]  /*1480*/  @P0 EXIT ;  /* 0x000000000000094d */ /* 0x000fea0003800000 */
[----:B------:R-:W2:Y:S04]  /*1490*/  LDG.E.CONSTANT R34, [R30.64+0x1000] ;  /* 0x001000061e227981 */ /* 0x000ea8000c1e9900 */
[----:B0-----:R-:W3:Y:S01]  /*14a0*/  LDG.E.64 R28, [R32.64+0x2000] ;  /* 0x00200006201c7981 */ /* 0x001ee2000c1e1b00 */
[----:B--2---:R-:W-:-:S05]  /*14b0*/  HADD2.F32 R36, -RZ, R34.H1_H1 ;  /* 0x30000022ff247230 */ /* 0x004fca0000004100 */
[----:B------:R-:W-:Y:S01]  /*14c0*/  FMUL.FTZ R36, R36, R27 ;  /* 0x0000001b24247220 */ /* 0x000fe20000410000 */
[----:B------:R-:W-:-:S03]  /*14d0*/  HADD2.F32 R27, -RZ, R34.H0_H0 ;  /* 0x20000022ff1b7230 */ /* 0x000fc60000004100 */
[----:B---3--:R-:W-:Y:S02]  /*14e0*/  FFMA.FTZ R29, R0, R36, R29 ;  /* 0x00000024001d7223 */ /* 0x008fe4000001001d */
[----:B------:R-:W-:Y:S01]  /*14f0*/  FMUL.FTZ R27, R27, R26 ;  /* 0x0000001a1b1b7220 */ /* 0x000fe20000410000 */
[----:B------:R-:W-:-:S03]  /*1500*/  IADD3 R26, R35, 0x800, RZ ;  /* 0x00000800231a7810 */ /* 0x000fc60007ffe0ff */
[----:B------:R-:W-:Y:S01]  /*1510*/  FFMA.FTZ R28, R0, R27, R28 ;  /* 0x0000001b001c7223 */ /* 0x000fe2000001001c */
[----:B------:R-:W-:-:S04]  /*1520*/  ISETP.GE.AND P0, PT, R26, UR4, PT ;  /* 0x000000041a007c0c */ /* 0x000fc8000bf06270 */
[----:B------:R0:W-:Y:S09]  /*1530*/  STG.E.64 [R32.64+0x2000], R28 ;  /* 0x0020001c20007986 */ /* 0x0001f2000c101b06 */
[----:B------:R-:W-:Y:S05]  /*1540*/  @P0 EXIT ;  /* 0x000000000000094d */ /* 0x000fea0003800000 */
[----:B0-----:R-:W2:Y:S04]  /*1550*/  LDG.E.CONSTANT R28, [R30.64+0x2000] ;  /* 0x002000061e1c7981 */ /* 0x001ea8000c1e9900 */
[----:B------:R-:W3:Y:S01]  /*1560*/  LDG.E.64 R26, [R32.64+0x4000] ;  /* 0x00400006201a7981 */ /* 0x000ee2000c1e1b00 */
[----:B--2---:R-:W-:-:S02]  /*1570*/  HADD2.F32 R29, -RZ, R28.H0_H0 ;  /* 0x2000001cff1d7230 */ /* 0x004fc40000004100 */
[----:B------:R-:W-:-:S03]  /*1580*/  HADD2.F32 R28, -RZ, R28.H1_H1 ;  /* 0x3000001cff1c7230 */ /* 0x000fc60000004100 */
[----:B------:R-:W-:Y:S01]  /*1590*/  FMUL.FTZ R29, R29, R24 ;  /* 0x000000181d1d7220 */ /* 0x000fe20000410000 */
[----:B------:R-:W-:Y:S01]  /*15a0*/  IADD3 R24, R35, 0xc00, RZ ;  /* 0x00000c0023187810 */ /* 0x000fe20007ffe0ff */
[----:B------:R-:W-:Y:S02]  /*15b0*/  FMUL.FTZ R28, R28, R25 ;  /* 0x000000191c1c7220 */ /* 0x000fe40000410000 */
[----:B---3--:R-:W-:Y:S01]  /*15c0*/  FFMA.FTZ R26, R0, R29, R26 ;  /* 0x0000001d001a7223 */ /* 0x008fe2000001001a */
[----:B------:R-:W-:Y:S01]  /*15d0*/  ISETP.GE.AND P0, PT, R24, UR4, PT ;  /* 0x0000000418007c0c */ /* 0x000fe2000bf06270 */
[----:B------:R-:W-:-:S05]  /*15e0*/  FFMA.FTZ R27, R0, R28, R27 ;  /* 0x0000001c001b7223 */ /* 0x000fca000001001b */
[----:B------:R0:W-:Y:S07]  /*15f0*/  STG.E.64 [R32.64+0x4000], R26 ;  /* 0x0040001a20007986 */ /* 0x0001ee000c101b06 */
[----:B------:R-:W-:Y:S05]  /*1600*/  @P0 EXIT ;  /* 0x000000000000094d */ /* 0x000fea0003800000 */
[----:B0-----:R-:W2:Y:S04]  /*1610*/  LDG.E.CONSTANT R26, [R30.64+0x3000] ;  /* 0x003000061e1a7981 */ /* 0x001ea8000c1e9900 */
[----:B------:R-:W3:Y:S01]  /*1620*/  LDG.E.64 R24, [R32.64+0x6000] ;  /* 0x0060000620187981 */ /* 0x000ee2000c1e1b00 */
[----:B--2---:R-:W-:-:S02]  /*1630*/  HADD2.F32 R28, -RZ, R26.H1_H1 ;  /* 0x3000001aff1c7230 */ /* 0x004fc40000004100 */
        /* <DEDUP_REMOVED lines=9> */
[----:B0-----:R-:W2:Y:S04]  /*16d0*/  LDG.E.CONSTANT R24, [R30.64+0x4000] ;  /* 0x004000061e187981 */ /* 0x001ea8000c1e9900 */
[----:B------:R-:W3:Y:S01]  /*16e0*/  LDG.E.64 R22, [R32.64+0x8000] ;  /* 0x0080000620167981 */ /* 0x000ee2000c1e1b00 */
        /* <DEDUP_REMOVED lines=35> */
[----:B------:R-:W3:Y:S01]  /*1920*/  LDG.E.64 R20, [R32.64+0xe000] ;  /* 0x00e0000620147981 */ /* 0x000ee2000c1e1b00 */
[--C-:B0-2---:R-:W-:Y:S02]  /*1930*/  HADD2.F32 R18, -RZ, R16.reuse.H1_H1 ;  /* 0x30000010ff127230 */ /* 0x105fe40000004100 */
        /* <DEDUP_REMOVED lines=33> */
[----:B------:R-:W3:Y:S04]  /*1b50*/  LDG.E.CONSTANT R10, [R30.64+0xa000] ;  /* 0x00a000061e0a7981 */ /* 0x000ee8000c1e9900 */
[----:B------:R-:W4:Y:S01]  /*1b60*/  LDG.E.64 R14, [R32.64+0x14000] ;  /* 0x01400006200e7981 */ /* 0x000f22000c1e1b00 */
[--C-:B---3--:R-:W-:Y:S02]  /*1b70*/  HADD2.F32 R12, -RZ, R10.reuse.H1_H1 ;  /* 0x3000000aff0c7230 */ /* 0x108fe40000004100 */
[----:B------:R-:W-:Y:S01]  /*1b80*/  HADD2.F32 R11, -RZ, R10.H0_H0 ;  /* 0x2000000aff0b7230 */ /* 0x000fe20000004100 */
[----:B------:R-:W-:-:S02]  /*1b90*/  IADD3 R10, R35, 0x2c00, RZ ;  /* 0x00002c00230a7810 */ /* 0x000fc40007ffe0ff */
[----:B------:R-:W-:Y:S02]  /*1ba0*/  FMUL.FTZ R9, R12, R9 ;  /* 0x000000090c097220 */ /* 0x000fe40000410000 */
[----:B------:R-:W-:Y:S01]  /*1bb0*/  ISETP.GE.AND P0, PT, R10, UR4, PT ;  /* 0x000000040a007c0c */ /* 0x000fe2000bf06270 */
[----:B------:R-:W-:Y:S02]  /*1bc0*/  FMUL.FTZ R11, R11, R8 ;  /* 0x000000080b0b7220 */ /* 0x000fe40000410000 */
[C---:B----4-:R-:W-:Y:S02]  /*1bd0*/  FFMA.FTZ R15, R0.reuse, R9, R15 ;  /* 0x00000009000f7223 */ /* 0x050fe4000001000f */
[----:B------:R-:W-:-:S05]  /*1be0*/  FFMA.FTZ R14, R0, R11, R14 ;  /* 0x0000000b000e7223 */ /* 0x000fca000001000e */
[----:B------:R3:W-:Y:S03]  /*1bf0*/  STG.E.64 [R32.64+0x14000], R14 ;  /* 0x0140000e20007986 */ /* 0x0007e6000c101b06 */
[----:B------:R-:W-:Y:S05]  /*1c00*/  @P0 EXIT ;  /* 0x000000000000094d */ /* 0x000fea0003800000 */
[----:B------:R-:W4:Y:S04]  /*1c10*/  LDG.E.CONSTANT R8, [R30.64+0xb000] ;  /* 0x00b000061e087981 */ /* 0x000f28000c1e9900 */
[----:B------:R-:W5:Y:S01]  /*1c20*/  LDG.E.64 R12, [R32.64+0x16000] ;  /* 0x01600006200c7981 */ /* 0x000f62000c1e1b00 */
[--C-:B----4-:R-:W-:Y:S02]  /*1c30*/  HADD2.F32 R10, -RZ, R8.reuse.H1_H1 ;  /* 0x30000008ff0a7230 */ /* 0x110fe40000004100 */
[----:B------:R-:W-:Y:S01]  /*1c40*/  HADD2.F32 R9, -RZ, R8.H0_H0 ;  /* 0x20000008ff097230 */ /* 0x000fe20000004100 */
[----:B------:R-:W-:-:S02]  /*1c50*/  IADD3 R8, R35, 0x3000, RZ ;  /* 0x0000300023087810 */ /* 0x000fc40007ffe0ff */
[----:B------:R-:W-:Y:S02]  /*1c60*/  FMUL.FTZ R7, R10, R7 ;  /* 0x000000070a077220 */ /* 0x000fe40000410000 */
[----:B------:R-:W-:Y:S01]  /*1c70*/  ISETP.GE.AND P0, PT, R8, UR4, PT ;  /* 0x0000000408007c0c */ /* 0x000fe2000bf06270 */
[----:B------:R-:W-:Y:S02]  /*1c80*/  FMUL.FTZ R9, R9, R6 ;  /* 0x0000000609097220 */ /* 0x000fe40000410000 */
[C---:B-----5:R-:W-:Y:S02]  /*1c90*/  FFMA.FTZ R13, R0.reuse, R7, R13 ;  /* 0x00000007000d7223 */ /* 0x060fe4000001000d */
[----:B------:R-:W-:-:S05]  /*1ca0*/  FFMA.FTZ R12, R0, R9, R12 ;  /* 0x00000009000c7223 */ /* 0x000fca000001000c */
[----:B------:R4:W-:Y:S03]  /*1cb0*/  STG.E.64 [R32.64+0x16000], R12 ;  /* 0x0160000c20007986 */ /* 0x0009e6000c101b06 */
[----:B------:R-:W-:Y:S05]  /*1cc0*/  @P0 EXIT ;  /* 0x000000000000094d */ /* 0x000fea0003800000 */
[----:B------:R-:W5:Y:S04]  /*1cd0*/  LDG.E.CONSTANT R6, [R30.64+0xc000] ;  /* 0x00c000061e067981 */ /* 0x000f68000c1e9900 */
[----:B--2---:R-:W2:Y:S01]  /*1ce0*/  LDG.E.64 R10, [R32.64+0x18000] ;  /* 0x01800006200a7981 */ /* 0x004ea2000c1e1b00 */
[----:B------:R-:W-:-:S04]  /*1cf0*/  IADD3 R35, R35, 0x3400, RZ ;  /* 0x0000340023237810 */ /* 0x000fc80007ffe0ff */
[----:B------:R-:W-:Y:S01]  /*1d00*/  ISETP.GE.AND P0, PT, R35, UR4, PT ;  /* 0x0000000423007c0c */ /* 0x000fe2000bf06270 */
[--C-:B-----5:R-:W-:Y:S02]  /*1d10*/  HADD2.F32 R8, -RZ, R6.reuse.H1_H1 ;  /* 0x30000006ff087230 */ /* 0x120fe40000004100 */
[----:B------:R-:W-:-:S03]  /*1d20*/  HADD2.F32 R7, -RZ, R6.H0_H0 ;  /* 0x20000006ff077230 */ /* 0x000fc60000004100 */
[----:B------:R-:W-:Y:S02]  /*1d30*/  FMUL.FTZ R5, R8, R5 ;  /* 0x0000000508057220 */ /* 0x000fe40000410000 */
[----:B------:R-:W-:Y:S02]  /*1d40*/  FMUL.FTZ R7, R7, R4 ;  /* 0x0000000407077220 */ /* 0x000fe40000410000 */
[C---:B--2---:R-:W-:Y:S02]  /*1d50*/  FFMA.FTZ R11, R0.reuse, R5, R11 ;  /* 0x00000005000b7223 */ /* 0x044fe4000001000b */
[----:B------:R-:W-:-:S05]  /*1d60*/  FFMA.FTZ R10, R0, R7, R10 ;  /* 0x00000007000a7223 */ /* 0x000fca000001000a */
[----:B------:R2:W-:Y:S01]  /*1d70*/  STG.E.64 [R32.64+0x18000], R10 ;  /* 0x0180000a20007986 */ /* 0x0005e2000c101b06 */
[----:B------:R-:W-:Y:S05]  /*1d80*/  @P0 EXIT ;  /* 0x000000000000094d */ /* 0x000fea0003800000 */
[----:B------:R-:W5:Y:S04]  /*1d90*/  LDG.E.CONSTANT R30, [R30.64+0xd000] ;  /* 0x00d000061e1e7981 */ /* 0x000f68000c1e9900 */
[----:B--2---:R-:W2:Y:S01]  /*1da0*/  LDG.E.64 R6, [R32.64+0x1a000] ;  /* 0x01a0000620067981 */ /* 0x004ea2000c1e1b00 */
[--C-:B-----5:R-:W-:Y:S02]  /*1db0*/  HADD2.F32 R4, -RZ, R30.reuse.H1_H1 ;  /* 0x3000001eff047230 */ /* 0x120fe40000004100 */
[----:B------:R-:W-:-:S03]  /*1dc0*/  HADD2.F32 R5, -RZ, R30.H0_H0 ;  /* 0x2000001eff057230 */ /* 0x000fc60000004100 */
[----:B------:R-:W-:Y:S02]  /*1dd0*/  FMUL.FTZ R3, R4, R3 ;  /* 0x0000000304037220 */ /* 0x000fe40000410000 */
[----:B------:R-:W-:Y:S02]  /*1de0*/  FMUL.FTZ R5, R5, R2 ;  /* 0x0000000205057220 */ /* 0x000fe40000410000 */
[C---:B--2---:R-:W-:Y:S02]  /*1df0*/  FFMA.FTZ R7, R0.reuse, R3, R7 ;  /* 0x0000000300077223 */ /* 0x044fe40000010007 */
[----:B------:R-:W-:-:S05]  /*1e00*/  FFMA.FTZ R6, R0, R5, R6 ;  /* 0x0000000500067223 */ /* 0x000fca0000010006 */
[----:B------:R-:W-:Y:S01]  /*1e10*/  STG.E.64 [R32.64+0x1a000], R6 ;  /* 0x01a0000620007986 */ /* 0x000fe2000c101b06 */
[----:B------:R-:W-:Y:S05]  /*1e20*/  EXIT ;  /* 0x000000000000794d */ /* 0x000fea0003800000 */
.L_x_24:
[----:B------:R-:W-:Y:S05]  /*1e30*/  @P0 EXIT ;  /* 0x000000000000094d */ /* 0x000fea0003800000 */
[----:B------:R-:W2:Y:S02]  /*1e40*/  LDG.E.CONSTANT R34, [R30.64] ;  /* 0x000000061e227981 */ /* 0x000ea4000c1e9900 */
        /* <DEDUP_REMOVED lines=8> */
[----:B------:R0:W-:Y:S09]  /*1ed0*/  STG.E.64 [R32.64], R28 ;  /* 0x0000001c20007986 */ /* 0x0001f2000c101b06 */
[----:B------:R-:W-:Y:S05]  /*1ee0*/  @P0 EXIT ;  /* 0x000000000000094d */ /* 0x000fea0003800000 */
[----:B0-----:R-:W2:Y:S02]  /*1ef0*/  LDG.E.CONSTANT R28, [R30.64+0x1000] ;  /* 0x001000061e1c7981 */ /* 0x001ea4000c1e9900 */
[----:B--2---:R-:W-:-:S02]  /*1f00*/  HADD2.F32 R29, -RZ, R28.H0_H0 ;  /* 0x2000001cff1d7230 */ /* 0x004fc40000004100 */
[----:B------:R-:W-:-:S03]  /*1f10*/  HADD2.F32 R28, -RZ, R28.H1_H1 ;  /* 0x3000001cff1c7230 */ /* 0x000fc60000004100 */
[----:B------:R-:W-:Y:S01]  /*1f20*/  FMUL.FTZ R29, R29, R26 ;  /* 0x0000001a1d1d7220 */ /* 0x000fe20000410000 */
[----:B------:R-:W-:Y:S01]  /*1f30*/  IADD3 R26, R35, 0x800, RZ ;  /* 0x00000800231a7810 */ /* 0x000fe20007ffe0ff */
[----:B------:R-:W-:-:S03]  /*1f40*/  FMUL.FTZ R27, R28, R27 ;  /* 0x0000001b1c1b7220 */ /* 0x000fc60000410000 */
[----:B------:R-:W-:Y:S01]  /*1f50*/  ISETP.GE.AND P0, PT, R26, UR4, PT ;  /* 0x000000041a007c0c */ /* 0x000fe2000bf06270 */
[C---:B------:R-:W-:Y:S02]  /*1f60*/  FMUL.FTZ R27, R0.reuse, R27 ;  /* 0x0000001b001b7220 */ /* 0x040fe40000410000 */
[----:B------:R-:W-:-:S05]  /*1f70*/  FMUL.FTZ R26, R0, R29 ;  /* 0x0000001d001a7220 */ /* 0x000fca0000410000 */
[----:B------:R0:W-:Y:S05]  /*1f80*/  STG.E.64 [R32.64+0x2000], R26 ;  /* 0x0020001a20007986 */ /* 0x0001ea000c101b06 */
        /* <DEDUP_REMOVED lines=123> */
[--C-:B0-2---:R-:W-:Y:S02]  /*2740*/  HADD2.F32 R4, -RZ, R30.reuse.H1_H1 ;  /* 0x3000001eff047230 */ /* 0x105fe40000004100 */
[----:B------:R-:W-:-:S03]  /*2750*/  HADD2.F32 R5, -RZ, R30.H0_H0 ;  /* 0x2000001eff057230 */ /* 0x000fc60000004100 */
[----:B------:R-:W-:Y:S02]  /*2760*/  FMUL.FTZ R3, R4, R3 ;  /* 0x0000000304037220 */ /* 0x000fe40000410000 */
[----:B------:R-:W-:Y:S02]  /*2770*/  FMUL.FTZ R5, R5, R2 ;  /* 0x0000000205057220 */ /* 0x000fe40000410000 */
[C---:B------:R-:W-:Y:S02]  /*2780*/  FMUL.FTZ R3, R0.reuse, R3 ;  /* 0x0000000300037220 */ /* 0x040fe40000410000 */
[----:B------:R-:W-:-:S05]  /*2790*/  FMUL.FTZ R2, R0, R5 ;  /* 0x0000000500027220 */ /* 0x000fca0000410000 */
[----:B------:R-:W-:Y:S01]  /*27a0*/  STG.E.64 [R32.64+0x1a000], R2 ;  /* 0x01a0000220007986 */ /* 0x000fe2000c101b06 */
[----:B------:R-:W-:Y:S05]  /*27b0*/  EXIT ;  /* 0x000000000000794d */ /* 0x000fea0003800000 */
.L_x_23:
[----:B------:R-:W-:Y:S01]  /*27c0*/  MOV R33, 0x2 ;  /* 0x0000000200217802 */ /* 0x000fe20000000f00 */
[----:B-1----:R-:W-:Y:S01]  /*27d0*/  IMAD R32, R32, c[0x0][0x184], RZ ;  /* 0x0000610020207a24 */ /* 0x002fe200078e02ff */
[----:B------:R-:W-:-:S03]  /*27e0*/  ULDC.S8 UR5, c[0x0][0x188] ;  /* 0x0000620000057ab9 */ /* 0x000fc60000000200 */
[----:B------:R-:W-:-:S05]  /*27f0*/  IMAD.WIDE R32, R32, R33, c[0x0][0x170] ;  /* 0x00005c0020207625 */ /* 0x000fca00078e0221 */
[----:B------:R-:W-:-:S04]  /*2800*/  LEA R32, P1, R35, R32, 0x2 ;  /* 0x0000002023207211 */ /* 0x000fc800078210ff */
[----:B------:R-:W-:Y:S02]  /*2810*/  LEA.HI.X R33, R35, R33, R34, 0x2, P1 ;  /* 0x0000002123217211 */ /* 0x000fe400008f1422 */
[----:B------:R-:W-:-:S13]  /*2820*/  ISETP.NE.AND P1, PT, RZ, UR5, PT ;  /* 0x00000005ff007c0c */ /* 0x000fda000bf25270 */
[----:B------:R-:W-:Y:S05]  /*2830*/  @!P1 BRA `(.L_x_25) ;  /* 0x00000c3000009947 */ /* 0x000fea0003800000 */
[----:B------:R-:W-:Y:S05]  /*2840*/  @P0 EXIT ;  /* 0x000000000000094d */ /* 0x000fea0003800000 */
[----:B------:R-:W2:Y:S02]  /*2850*/  LDG.E.CONSTANT R34, [R30.64] ;  /* 0x000000061e227981 */ /* 0x000ea4000c1e9900 */
[--C-:B--2---:R-:W-:Y:S02]  /*2860*/  HADD2.F32 R37, -RZ, R34.reuse.H0_H0 ;  /* 0x20000022ff257230 */ /* 0x104fe40000004100 */
[----:B------:R-:W-:-:S03]  /*2870*/  HADD2.F32 R34, -RZ, R34.H1_H1 ;  /* 0x30000022ff227230 */ /* 0x000fc60000004100 */
[----:B------:R-:W-:Y:S02]  /*2880*/  FMUL.FTZ R37, R37, R28 ;  /* 0x0000001c25257220 */ /* 0x000fe40000410000 */
[----:B------:R-:W2:Y:S01]  /*2890*/  LDG.E R28, [R32.64] ;  /* 0x00000006201c7981 */ /* 0x000ea2000c1e1900 */
[----:B------:R-:W-:Y:S02]  /*28a0*/  FMUL.FTZ R34, R34, R29 ;  /* 0x0000001d22227220 */ /* 0x000fe40000410000 */
[C---:B0-----:R-:W-:Y:S02]  /*28b0*/  FMUL.FTZ R29, R0.reuse, R37 ;  /* 0x00000025001d7220 */ /* 0x041fe40000410000 */
[----:B------:R-:W-:-:S05]  /*28c0*/  FMUL.FTZ R34, R0, R34 ;  /* 0x0000002200227220 */ /* 0x000fca0000410000 */
[----:B------:R-:W-:Y:S02]  /*28d0*/  F2FP.PACK_AB R29, R34, R29 ;  /* 0x0000001d221d723e */ /* 0x000fe400000000ff */
[----:B------:R-:W-:-:S04]  /*28e0*/  IADD3 R34, R35, 0x400, RZ ;  /* 0x0000040023227810 */ /* 0x000fc80007ffe0ff */
[----:B------:R-:W-:Y:S01]  /*28f0*/  ISETP.GE.AND P0, PT, R34, UR4, PT ;  /* 0x0000000422007c0c */ /* 0x000fe2000bf06270 */
[----:B--2---:R-:W-:-:S07]  /*2900*/  HFMA2.MMA R29, R28, 1, 1, R29 ;  /* 0x3c003c001c1d7835 */ /* 0x004fce000000001d */
[----:B------:R0:W-:Y:S05]  /*2910*/  STG.E [R32.64], R29 ;  /* 0x0000001d20007986 */ /* 0x0001ea000c101906 */
[----:B------:R-:W-:Y:S05]  /*2920*/  @P0 EXIT ;  /* 0x000000000000094d */ /* 0x000fea0003800000 */
[----:B0-----:R-:W2:Y:S04]  /*2930*/  LDG.E.CONSTANT R29, [R30.64+0x1000] ;  /* 0x001000061e1d7981 */ /* 0x001ea8000c1e9900 */
[----:B------:R-:W3:Y:S01]  /*2940*/  LDG.E R28, [R32.64+0x1000] ;  /* 0x00100006201c7981 */ /* 0x000ee2000c1e1900 */
[----:B--2---:R-:W-:-:S05]  /*2950*/  HADD2.F32 R37, -RZ, R29.H0_H0 ;  /* 0x2000001dff257230 */ /* 0x004fca0000004100 */
[----:B------:R-:W-:Y:S01]  /*2960*/  FMUL.FTZ R37, R37, R26 ;  /* 0x0000001a25257220 */ /* 0x000fe20000410000 */
[----:B------:R-:W-:-:S05]  /*2970*/  HADD2.F32 R26, -RZ, R29.H1_H1 ;  /* 0x3000001dff1a7230 */ /* 0x000fca0000004100 */
[----:B------:R-:W-:Y:S02]  /*2980*/  FMUL.FTZ R29, R26, R27 ;  /* 0x0000001b1a1d7220 */ /* 0x000fe40000410000 */
[C---:B------:R-:W-:Y:S02]  /*2990*/  FMUL.FTZ R27, R0.reuse, R37 ;  /* 0x00000025001b7220 */ /* 0x040fe40000410000 */
[----:B------:R-:W-:-:S05]  /*29a0*/  FMUL.FTZ R26, R0, R29 ;  /* 0x0000001d001a7220 */ /* 0x000fca0000410000 */
[----:B------:R-:W-:Y:S02]  /*29b0*/  F2FP.PACK_AB R27, R26, R27 ;  /* 0x0000001b1a1b723e */ /* 0x000fe400000000ff */
[----:B------:R-:W-:-:S04]  /*29c0*/  IADD3 R26, R35, 0x800, RZ ;  /* 0x00000800231a7810 */ /* 0x000fc80007ffe0ff */
[----:B------:R-:W-:Y:S01]  /*29d0*/  ISETP.GE.AND P0, PT, R26, UR4, PT ;  /* 0x000000041a007c0c */ /* 0x000fe2000bf06270 */
[----:B---3--:R-:W-:-:S07]  /*29e0*/  HFMA2.MMA R27, R28, 1, 1, R27 ;  /* 0x3c003c001c1b7835 */ /* 0x008fce000000001b */
[----:B------:R0:W-:Y:S05]  /*29f0*/  STG.E [R32.64+0x1000], R27 ;  /* 0x0010001b20007986 */ /* 0x0001ea000c101906 */
[----:B------:R-:W-:Y:S05]  /*2a00*/  @P0 EXIT ;  /* 0x000000000000094d */ /* 0x000fea0003800000 */
[----:B0-----:R-:W2:Y:S04]  /*2a10*/  LDG.E.CONSTANT R27, [R30.64+0x2000] ;  /* 0x002000061e1b7981 */ /* 0x001ea8000c1e9900 */
[----:B------:R-:W3:Y:S01]  /*2a20*/  LDG.E R26, [R32.64+0x2000] ;  /* 0x00200006201a7981 */ /* 0x000ee2000c1e1900 */
[----:B--2---:R-:W-:-:S02]  /*2a30*/  HADD2.F32 R29, -RZ, R27.H0_H0 ;  /* 0x2000001bff1d7230 */ /* 0x004fc40000004100 */
[----:B------:R-:W-:-:S03]  /*2a40*/  HADD2.F32 R28, -RZ, R27.H1_H1 ;  /* 0x3000001bff1c7230 */ /* 0x000fc60000004100 */
[----:B------:R-:W-:Y:S02]  /*2a50*/  FMUL.FTZ R29, R29, R24 ;  /* 0x000000181d1d7220 */ /* 0x000fe40000410000 */
        /* <DEDUP_REMOVED lines=161> */
.L_x_25:
[----:B------:R-:W-:Y:S05]  /*3470*/  @P0 EXIT ;  /* 0x000000000000094d */ /* 0x000fea0003800000 */
[----:B------:R-:W2:Y:S02]  /*3480*/  LDG.E.CONSTANT R34, [R30.64] ;  /* 0x000000061e227981 */ /* 0x000ea4000c1e9900 */
[--C-:B--2---:R-:W-:Y:S02]  /*3490*/  HADD2.F32 R37, -RZ, R34.reuse.H0_H0 ;  /* 0x20000022ff257230 */ /* 0x104fe40000004100 */
[----:B------:R-:W-:-:S03]  /*34a0*/  HADD2.F32 R34, -RZ, R34.H1_H1 ;  /* 0x30000022ff227230 */ /* 0x000fc60000004100 */
        /* <DEDUP_REMOVED lines=163> */
.L_x_26:
        /* <DEDUP_REMOVED lines=10> */
.L_x_144:


//--------------------- .text._Z15rms_norm_kernelILi13EEvPKvPK6__halfPvffiibbb --------------------------
	.section	.text._Z15rms_norm_kernelILi13EEvPKvPK6__halfPvffiibbb,"ax",@progbits
	.sectioninfo	@"SHI_REGISTERS=39"
	.align	128
        .global         _Z15rms_norm_kernelILi13EEvPKvPK6__halfPvffiibbb
        .type           _Z15rms_norm_kernelILi13EEvPKvPK6__halfPvffiibbb,@function
        .size           _Z15rms_norm_kernelILi13EEvPKvPK6__halfPvffiibbb,(.L_x_145 - _Z15rms_norm_kernelILi13EEvPKvPK6__halfPvffiibbb)
        .other          _Z15rms_norm_kernelILi13EEvPKvPK6__halfPvffiibbb,@"STO_CUDA_ENTRY STV_DEFAULT"
_Z15rms_norm_kernelILi13EEvPKvPK6__halfPvffiibbb:
.text._Z15rms_norm_kernelILi13EEvPKvPK6__halfPvffiibbb:
        /* <DEDUP_REMOVED lines=97> */
.L_x_28:
        /* <DEDUP_REMOVED lines=163> */
.L_x_29:
[----:B------:R-:W-:Y:S05]  /*1040*/  BSYNC B0 ;  /* 0x0000000000007941 */ /* 0x000fea0003800000 */
.L_x_27:
[----:B------:R-:W-:Y:S01]  /*1050*/  HFMA2.MMA R32, -RZ, RZ, 0, 1.9073486328125e-06 ;  /* 0x00000020ff207435 */ /* 0x000fe200000001ff */
[----:B------:R-:W-:-:S04]  /*1060*/  MOV R33, 0x20 ;  /* 0x0000002000217802 */ /* 0x000fc80000000f00 */
.L_x_30:
        /* <DEDUP_REMOVED lines=13> */
.L_x_31:
        /* <DEDUP_REMOVED lines=25> */
[----:B--2---:R-:W-:-:S05]  /*12d0*/  HADD2.F32 R36, -RZ, R30.H1_H1 ;  /* 0x3000001eff247230 */ /* 0x004fca0000004100 */
[----:B------:R-:W-:Y:S01]  /*12e0*/  FMUL.FTZ R36, R36, R29 ;  /* 0x0000001d24247220 */ /* 0x000fe20000410000 */
[----:B------:R-:W-:-:S03]  /*12f0*/  HADD2.F32 R29, -RZ, R30.H0_H0 ;  /* 0x2000001eff1d7230 */ /* 0x000fc60000004100 */
[----:B0--3--:R-:W-:Y:S02]  /*1300*/  FFMA.FTZ R35, R31, R36, R35 ;  /* 0x000000241f237223 */ /* 0x009fe40000010023 */
[----:B------:R-:W-:Y:S01]  /*1310*/  FMUL.FTZ R29, R29, R28 ;  /* 0x0000001c1d1d7220 */ /* 0x000fe20000410000 */
[----:B------:R-:W-:-:S03]  /*1320*/  IADD3 R28, R0, 0x400, RZ ;  /* 0x00000400001c7810 */ /* 0x000fc60007ffe0ff */
[----:B------:R-:W-:Y:S01]  /*1330*/  FFMA.FTZ R34, R31, R29, R34 ;  /* 0x0000001d1f227223 */ /* 0x000fe20000010022 */
[----:B------:R-:W-:-:S04]  /*1340*/  ISETP.GE.AND P0, PT, R28, UR4, PT ;  /* 0x000000041c007c0c */ /* 0x000fc8000bf06270 */
[----:B------:R0:W-:Y:S09]  /*1350*/  STG.E.64 [R32.64], R34 ;  /* 0x0000002220007986 */ /* 0x0001f2000c101b06 */
[----:B------:R-:W-:Y:S05]  /*1360*/  @P0 EXIT ;  /* 0x000000000000094d */ /* 0x000fea0003800000 */
[----:B------:R-:W2:Y:S04]  /*1370*/  LDG.E.CONSTANT R30, [R2.64+0x1000] ;  /* 0x00100006021e7981 */ /* 0x000ea8000c1e9900 */
[----:B------:R-:W3:Y:S01]  /*1380*/  LDG.E.64 R28, [R32.64+0x2000] ;  /* 0x00200006201c7981 */ /* 0x000ee2000c1e1b00 */
[----:B0-2---:R-:W-:-:S02]  /*1390*/  HADD2.F32 R35, -RZ, R30.H0_H0 ;  /* 0x2000001eff237230 */ /* 0x005fc40000004100 */
[----:B------:R-:W-:-:S03]  /*13a0*/  HADD2.F32 R30, -RZ, R30.H1_H1 ;  /* 0x3000001eff1e7230 */ /* 0x000fc60000004100 */
        /* <DEDUP_REMOVED lines=138> */
.L_x_33:
[----:B------:R-:W-:Y:S05]  /*1c50*/  @P0 EXIT ;  /* 0x000000000000094d */ /* 0x000fea0003800000 */
[----:B------:R-:W2:Y:S02]  /*1c60*/  LDG.E.CONSTANT R30, [R2.64] ;  /* 0x00000006021e7981 */ /* 0x000ea4000c1e9900 */
[--C-:B--2---:R-:W-:Y:S02]  /*1c70*/  HADD2.F32 R35, -RZ, R30.reuse.H0_H0 ;  /* 0x2000001eff237230 */ /* 0x104fe40000004100 */
[----:B------:R-:W-:-:S03]  /*1c80*/  HADD2.F32 R30, -RZ, R30.H1_H1 ;  /* 0x3000001eff1e7230 */ /* 0x000fc60000004100 */
[----:B------:R-:W-:Y:S02]  /*1c90*/  FMUL.FTZ R28, R35, R28 ;  /* 0x0000001c231c7220 */ /* 0x000fe40000410000 */
[----:B------:R-:W-:Y:S01]  /*1ca0*/  FMUL.FTZ R30, R30, R29 ;  /* 0x0000001d1e1e7220 */ /* 0x000fe20000410000 */
[----:B------:R-:W-:Y:S01]  /*1cb0*/  IADD3 R29, R0, 0x400, RZ ;  /* 0x00000400001d7810 */ /* 0x000fe20007ffe0ff */
[----:B0-----:R-:W-:-:S03]  /*1cc0*/  FMUL.FTZ R28, R31, R28 ;  /* 0x0000001c1f1c7220 */ /* 0x001fc60000410000 */
[----:B------:R-:W-:Y:S01]  /*1cd0*/  ISETP.GE.AND P0, PT, R29, UR4, PT ;  /* 0x000000041d007c0c */ /* 0x000fe2000bf06270 */
[----:B------:R-:W-:-:S05]  /*1ce0*/  FMUL.FTZ R29, R31, R30 ;  /* 0x0000001e1f1d7220 */ /* 0x000fca0000410000 */
[----:B------:R0:W-:Y:S07]  /*1cf0*/  STG.E.64 [R32.64], R28 ;  /* 0x0000001c20007986 */ /* 0x0001ee000c101b06 */
[----:B------:R-:W-:Y:S05]  /*1d00*/  @P0 EXIT ;  /* 0x000000000000094d */ /* 0x000fea0003800000 */
[----:B0-----:R-:W2:Y:S02]  /*1d10*/  LDG.E.CONSTANT R28, [R2.64+0x1000] ;  /* 0x00100006021c7981 */ /* 0x001ea4000c1e9900 */
[--C-:B--2---:R-:W-:Y:S02]  /*1d20*/  HADD2.F32 R30, -RZ, R28.reuse.H1_H1 ;  /* 0x3000001cff1e7230 */ /* 0x104fe40000004100 */
[----:B------:R-:W-:-:S03]  /*1d30*/  HADD2.F32 R29, -RZ, R28.H0_H0 ;  /* 0x2000001cff1d7230 */ /* 0x000fc60000004100 */
        /* <DEDUP_REMOVED lines=127> */
.L_x_32:
        /* <DEDUP_REMOVED lines=15> */
[C---:B0-----:R-:W-:Y:S01]  /*2620*/  FMUL.FTZ R29, R31.reuse, R28 ;  /* 0x0000001c1f1d7220 */ /* 0x041fe20000410000 */
[----:B------:R-:W-:Y:S01]  /*2630*/  IADD3 R28, R0, 0x400, RZ ;  /* 0x00000400001c7810 */ /* 0x000fe20007ffe0ff */
[----:B------:R-:W-:-:S03]  /*2640*/  FMUL.FTZ R34, R31, R34 ;  /* 0x000000221f227220 */ /* 0x000fc60000410000 */
[----:B------:R-:W-:Y:S02]  /*2650*/  ISETP.GE.AND P0, PT, R28, UR4, PT ;  /* 0x000000041c007c0c */ /* 0x000fe4000bf06270 */
[----:B------:R-:W-:-:S06]  /*2660*/  F2FP.PACK_AB R29, R34, R29 ;  /* 0x0000001d221d723e */ /* 0x000fcc00000000ff */
[----:B---3--:R-:W-:-:S07]  /*2670*/  HFMA2.MMA R29, R30, 1, 1, R29 ;  /* 0x3c003c001e1d7835 */ /* 0x008fce000000001d */
[----:B------:R0:W-:Y:S01]  /*2680*/  STG.E [R32.64], R29 ;  /* 0x0000001d20007986 */ /* 0x0001e2000c101906 */
[----:B------:R-:W-:Y:S05]  /*2690*/  @P0 EXIT ;  /* 0x000000000000094d */ /* 0x000fea0003800000 */
[----:B0-----:R-:W2:Y:S04]  /*26a0*/  LDG.E.CONSTANT R29, [R2.64+0x1000] ;  /* 0x00100006021d7981 */ /* 0x001ea8000c1e9900 */
[----:B------:R-:W3:Y:S01]  /*26b0*/  LDG.E R28, [R32.64+0x1000] ;  /* 0x00100006201c7981 */ /* 0x000ee2000c1e1900 */
[--C-:B--2---:R-:W-:Y:S02]  /*26c0*/  HADD2.F32 R35, -RZ, R29.reuse.H0_H0 ;  /* 0x2000001dff237230 */ /* 0x104fe40000004100 */
[----:B------:R-:W-:-:S03]  /*26d0*/  HADD2.F32 R30, -RZ, R29.H1_H1 ;  /* 0x3000001dff1e7230 */ /* 0x000fc60000004100 */
[----:B------:R-:W-:Y:S02]  /*26e0*/  FMUL.FTZ R26, R35, R26 ;  /* 0x0000001a231a7220 */ /* 0x000fe40000410000 */
[----:B------:R-:W-:Y:S02]  /*26f0*/  FMUL.FTZ R30, R30, R27 ;  /* 0x0000001b1e1e7220 */ /* 0x000fe40000410000 */
[C---:B------:R-:W-:Y:S01]  /*2700*/  FMUL.FTZ R27, R31.reuse, R26 ;  /* 0x0000001a1f1b7220 */ /* 0x040fe20000410000 */
        /* <DEDUP_REMOVED lines=159> */
.L_x_34:
[----:B------:R-:W-:Y:S05]  /*3100*/  @P0 EXIT ;  /* 0x000000000000094d */ /* 0x000fea0003800000 */
[----:B------:R-:W2:Y:S02]  /*3110*/  LDG.E.CONSTANT R30, [R2.64] ;  /* 0x00000006021e7981 */ /* 0x000ea4000c1e9900 */
[--C-:B--2---:R-:W-:Y:S02]  /*3120*/  HADD2.F32 R35, -RZ, R30.reuse.H0_H0 ;  /* 0x2000001eff237230 */ /* 0x104fe40000004100 */
[----:B------:R-:W-:-:S03]  /*3130*/  HADD2.F32 R30, -RZ, R30.H1_H1 ;  /* 0x3000001eff1e7230 */ /* 0x000fc60000004100 */
[----:B------:R-:W-:Y:S02]  /*3140*/  FMUL.FTZ R28, R35, R28 ;  /* 0x0000001c231c7220 */ /* 0x000fe40000410000 */
[----:B------:R-:W-:Y:S02]  /*3150*/  FMUL.FTZ R30, R30, R29 ;  /* 0x0000001d1e1e7220 */ /* 0x000fe40000410000 */
[C---:B0-----:R-:W-:Y:S02]  /*3160*/  FMUL.FTZ R28, R31.reuse, R28 ;  /* 0x0000001c1f1c7220 */ /* 0x041fe40000410000 */
[----:B------:R-:W-:Y:S01]  /*3170*/  FMUL.FTZ R29, R31, R30 ;  /* 0x0000001e1f1d7220 */ /* 0x000fe20000410000 */
[----:B------:R-:W-:-:S04]  /*3180*/  IADD3 R30, R0, 0x400, RZ ;  /* 0x00000400001e7810 */ /* 0x000fc80007ffe0ff */
[----:B------:R-:W-:Y:S02]  /*3190*/  ISETP.GE.AND P0, PT, R30, UR4, PT ;  /* 0x000000041e007c0c */ /* 0x000fe4000bf06270 */
[----:B------:R-:W-:-:S05]  /*31a0*/  F2FP.PACK_AB R29, R29, R28 ;  /* 0x0000001c1d1d723e */ /* 0x000fca00000000ff */
[----:B------:R0:W-:Y:S06]  /*31b0*/  STG.E [R32.64], R29 ;  /* 0x0000001d20007986 */ /* 0x0001ec000c101906 */
        /* <DEDUP_REMOVED lines=143> */
.L_x_35:
        /* <DEDUP_REMOVED lines=13> */
.L_x_145:


//--------------------- .text._Z15rms_norm_kernelILi12EEvPKvPK6__halfPvffiibbb --------------------------
	.section	.text._Z15rms_norm_kernelILi12EEvPKvPK6__halfPvffiibbb,"ax",@progbits
	.sectioninfo	@"SHI_REGISTERS=38"
	.align	128
        .global         _Z15rms_norm_kernelILi12EEvPKvPK6__halfPvffiibbb
        .type           _Z15rms_norm_kernelILi12EEvPKvPK6__halfPvffiibbb,@function
        .size           _Z15rms_norm_kernelILi12EEvPKvPK6__halfPvffiibbb,(.L_x_146 - _Z15rms_norm_kernelILi12EEvPKvPK6__halfPvffiibbb)
        .other          _Z15rms_norm_kernelILi12EEvPKvPK6__halfPvffiibbb,@"STO_CUDA_ENTRY STV_DEFAULT"
_Z15rms_norm_kernelILi12EEvPKvPK6__halfPvffiibbb:
.text._Z15rms_norm_kernelILi12EEvPKvPK6__halfPvffiibbb:
        /* <DEDUP_REMOVED lines=91> */
.L_x_37:
        /* <DEDUP_REMOVED lines=151> */
.L_x_38:
[----:B------:R-:W-:Y:S05]  /*0f20*/  BSYNC B0 ;  /* 0x0000000000007941 */ /* 0x000fea0003800000 */
.L_x_36:
[----:B------:R-:W-:Y:S01]  /*0f30*/  HFMA2.MMA R30, -RZ, RZ, 0, 1.9073486328125e-06 ;  /* 0x00000020ff1e7435 */ /* 0x000fe200000001ff */
[----:B------:R-:W-:-:S04]  /*0f40*/  MOV R31, 0x20 ;  /* 0x00000020001f7802 */ /* 0x000fc80000000f00 */
.L_x_39:
        /* <DEDUP_REMOVED lines=13> */
.L_x_40:
        /* <DEDUP_REMOVED lines=165> */
.L_x_42:
        /* <DEDUP_REMOVED lines=131> */
.L_x_41:
        /* <DEDUP_REMOVED lines=175> */
.L_x_43:
        /* <DEDUP_REMOVED lines=143> */
.L_x_44:
        /* <DEDUP_REMOVED lines=16> */
.L_x_146:


//--------------------- .text._Z15rms_norm_kernelILi11EEvPKvPK6__halfPvffiibbb --------------------------
	.section	.text._Z15rms_norm_kernelILi11EEvPKvPK6__halfPvffiibbb,"ax",@progbits
	.sectioninfo	@"SHI_REGISTERS=35"
	.align	128
        .global         _Z15rms_norm_kernelILi11EEvPKvPK6__halfPvffiibbb
        .type           _Z15rms_norm_kernelILi11EEvPKvPK6__halfPvffiibbb,@function
        .size           _Z15rms_norm_kernelILi11EEvPKvPK6__halfPvffiibbb,(.L_x_147 - _Z15rms_norm_kernelILi11EEvPKvPK6__halfPvffiibbb)
        .other          _Z15rms_norm_kernelILi11EEvPKvPK6__halfPvffiibbb,@"STO_CUDA_ENTRY STV_DEFAULT"
_Z15rms_norm_kernelILi11EEvPKvPK6__halfPvffiibbb:
.text._Z15rms_norm_kernelILi11EEvPKvPK6__halfPvffiibbb:
        /* <DEDUP_REMOVED lines=85> */
.L_x_46:
        /* <DEDUP_REMOVED lines=139> */
.L_x_47:
[----:B------:R-:W-:Y:S05]  /*0e00*/  BSYNC B0 ;  /* 0x0000000000007941 */ /* 0x000fea0003800000 */
.L_x_45:
[----:B------:R-:W-:Y:S01]  /*0e10*/  HFMA2.MMA R26, -RZ, RZ, 0, 1.9073486328125e-06 ;  /* 0x00000020ff1a7435 */ /* 0x000fe200000001ff */
[----:B------:R-:W-:-:S04]  /*0e20*/  MOV R28, 0x20 ;  /* 0x00000020001c7802 */ /* 0x000fc80000000f00 */
.L_x_48:
        /* <DEDUP_REMOVED lines=13> */
.L_x_49:
        /* <DEDUP_REMOVED lines=153> */
.L_x_51:
        /* <DEDUP_REMOVED lines=120> */
.L_x_50:
        /* <DEDUP_REMOVED lines=161> */
.L_x_52:
        /* <DEDUP_REMOVED lines=131> */
.L_x_53:
        /* <DEDUP_REMOVED lines=11> */
.L_x_147:


//--------------------- .text._Z15rms_norm_kernelILi10EEvPKvPK6__halfPvffiibbb --------------------------
	.section	.text._Z15rms_norm_kernelILi10EEvPKvPK6__halfPvffiibbb,"ax",@progbits
	.sectioninfo	@"SHI_REGISTERS=32"
	.align	128
        .global         _Z15rms_norm_kernelILi10EEvPKvPK6__halfPvffiibbb
        .type           _Z15rms_norm_kernelILi10EEvPKvPK6__halfPvffiibbb,@function
        .size           _Z15rms_norm_kernelILi10EEvPKvPK6__halfPvffiibbb,(.L_x_148 - _Z15rms_norm_kernelILi10EEvPKvPK6__halfPvffiibbb)
        .other          _Z15rms_norm_kernelILi10EEvPKvPK6__halfPvffiibbb,@"STO_CUDA_ENTRY STV_DEFAULT"
_Z15rms_norm_kernelILi10EEvPKvPK6__halfPvffiibbb:
.text._Z15rms_norm_kernelILi10EEvPKvPK6__halfPvffiibbb:
        /* <DEDUP_REMOVED lines=79> */
.L_x_55:
        /* <DEDUP_REMOVED lines=127> */
.L_x_56:
[----:B------:R-:W-:Y:S05]  /*0ce0*/  BSYNC B0 ;  /* 0x0000000000007941 */ /* 0x000fea0003800000 */
.L_x_54:
[----:B------:R-:W-:Y:S01]  /*0cf0*/  HFMA2.MMA R25, -RZ, RZ, 0, 1.9073486328125e-06 ;  /* 0x00000020ff197435 */ /* 0x000fe200000001ff */
[----:B------:R-:W-:-:S04]  /*0d00*/  MOV R26, 0x20 ;  /* 0x00000020001a7802 */ /* 0x000fc80000000f00 */
.L_x_57:
        /* <DEDUP_REMOVED lines=13> */
.L_x_58:
        /* <DEDUP_REMOVED lines=141> */
.L_x_60:
        /* <DEDUP_REMOVED lines=109> */
.L_x_59:
        /* <DEDUP_REMOVED lines=147> */
.L_x_61:
        /* <DEDUP_REMOVED lines=119> */
.L_x_62:
        /* <DEDUP_REMOVED lines=14> */
.L_x_148:


//--------------------- .text._Z15rms_norm_kernelILi9EEvPKvPK6__halfPvffiibbb --------------------------
	.section	.text._Z15rms_norm_kernelILi9EEvPKvPK6__halfPvffiibbb,"ax",@progbits
	.sectioninfo	@"SHI_REGISTERS=31"
	.align	128
        .global         _Z15rms_norm_kernelILi9EEvPKvPK6__halfPvffiibbb
        .type           _Z15rms_norm_kernelILi9EEvPKvPK6__halfPvffiibbb,@function
        .size           _Z15rms_norm_kernelILi9EEvPKvPK6__halfPvffiibbb,(.L_x_149 - _Z15rms_norm_kernelILi9EEvPKvPK6__halfPvffiibbb)
        .other          _Z15rms_norm_kernelILi9EEvPKvPK6__halfPvffiibbb,@"STO_CUDA_ENTRY STV_DEFAULT"
_Z15rms_norm_kernelILi9EEvPKvPK6__halfPvffiibbb:
.text._Z15rms_norm_kernelILi9EEvPKvPK6__halfPvffiibbb:
        /* <DEDUP_REMOVED lines=73> */
.L_x_64:
        /* <DEDUP_REMOVED lines=115> */
.L_x_65:
[----:B------:R-:W-:Y:S05]  /*0bc0*/  BSYNC B0 ;  /* 0x0000000000007941 */ /* 0x000fea0003800000 */
.L_x_63:
[----:B------:R-:W-:Y:S01]  /*0bd0*/  HFMA2.MMA R24, -RZ, RZ, 0, 1.9073486328125e-06 ;  /* 0x00000020ff187435 */ /* 0x000fe200000001ff */
[----:B------:R-:W-:-:S04]  /*0be0*/  MOV R25, 0x20 ;  /* 0x0000002000197802 */ /* 0x000fc80000000f00 */
.L_x_66:
        /* <DEDUP_REMOVED lines=13> */
.L_x_67:
        /* <DEDUP_REMOVED lines=129> */
.L_x_69:
        /* <DEDUP_REMOVED lines=98> */
.L_x_68:
        /* <DEDUP_REMOVED lines=133> */
.L_x_70:
        /* <DEDUP_REMOVED lines=107> */
.L_x_71:
        /* <DEDUP_REMOVED lines=9> */
.L_x_149:


//--------------------- .text._Z15rms_norm_kernelILi8EEvPKvPK6__halfPvffiibbb --------------------------
	.section	.text._Z15rms_norm_kernelILi8EEvPKvPK6__halfPvffiibbb,"ax",@progbits
	.sectioninfo	@"SHI_REGISTERS=30"
	.align	128
        .global         _Z15rms_norm_kernelILi8EEvPKvPK6__halfPvffiibbb
        .type           _Z15rms_norm_kernelILi8EEvPKvPK6__halfPvffiibbb,@function
        .size           _Z15rms_norm_kernelILi8EEvPKvPK6__halfPvffiibbb,(.L_x_150 - _Z15rms_norm_kernelILi8EEvPKvPK6__halfPvffiibbb)
        .other          _Z15rms_norm_kernelILi8EEvPKvPK6__halfPvffiibbb,@"STO_CUDA_ENTRY STV_DEFAULT"
_Z15rms_norm_kernelILi8EEvPKvPK6__halfPvffiibbb:
.text._Z15rms_norm_kernelILi8EEvPKvPK6__halfPvffiibbb:
        /* <DEDUP_REMOVED lines=67> */
.L_x_73:
        /* <DEDUP_REMOVED lines=103> */
.L_x_74:
[----:B------:R-:W-:Y:S05]  /*0aa0*/  BSYNC B0 ;  /* 0x0000000000007941 */ /* 0x000fea0003800000 */
.L_x_72:
[----:B------:R-:W-:Y:S01]  /*0ab0*/  HFMA2.MMA R22, -RZ, RZ, 0, 1.9073486328125e-06 ;  /* 0x00000020ff167435 */ /* 0x000fe200000001ff */
[----:B------:R-:W-:-:S04]  /*0ac0*/  MOV R23, 0x20 ;  /* 0x0000002000177802 */ /* 0x000fc80000000f00 */
.L_x_75:
        /* <DEDUP_REMOVED lines=13> */
.L_x_76:
        /* <DEDUP_REMOVED lines=117> */
.L_x_78:
        /* <DEDUP_REMOVED lines=87> */
.L_x_77:
        /* <DEDUP_REMOVED lines=119> */
.L_x_79:
        /* <DEDUP_REMOVED lines=95> */
.L_x_80:
        /* <DEDUP_REMOVED lines=12> */
.L_x_150:


//--------------------- .text._Z15rms_norm_kernelILi7EEvPKvPK6__halfPvffiibbb --------------------------
	.section	.text._Z15rms_norm_kernelILi7EEvPKvPK6__halfPvffiibbb,"ax",@progbits
	.sectioninfo	@"SHI_REGISTERS=27"
	.align	128
        .global         _Z15rms_norm_kernelILi7EEvPKvPK6__halfPvffiibbb
        .type           _Z15rms_norm_kernelILi7EEvPKvPK6__halfPvffiibbb,@function
        .size           _Z15rms_norm_kernelILi7EEvPKvPK6__halfPvffiibbb,(.L_x_151 - _Z15rms_norm_kernelILi7EEvPKvPK6__halfPvffiibbb)
        .other          _Z15rms_norm_kernelILi7EEvPKvPK6__halfPvffiibbb,@"STO_CUDA_ENTRY STV_DEFAULT"
_Z15rms_norm_kernelILi7EEvPKvPK6__halfPvffiibbb:
.text._Z15rms_norm_kernelILi7EEvPKvPK6__halfPvffiibbb:
        /* <DEDUP_REMOVED lines=61> */
.L_x_82:
        /* <DEDUP_REMOVED lines=91> */
.L_x_83:
[----:B------:R-:W-:Y:S05]  /*0980*/  BSYNC B0 ;  /* 0x0000000000007941 */ /* 0x000fea0003800000 */
.L_x_81:
[----:B------:R-:W-:Y:S01]  /*0990*/  HFMA2.MMA R18, -RZ, RZ, 0, 1.9073486328125e-06 ;  /* 0x00000020ff127435 */ /* 0x000fe200000001ff */
[----:B------:R-:W-:-:S04]  /*09a0*/  MOV R20, 0x20 ;  /* 0x0000002000147802 */ /* 0x000fc80000000f00 */
.L_x_84:
        /* <DEDUP_REMOVED lines=13> */
.L_x_85:
        /* <DEDUP_REMOVED lines=105> */
.L_x_87:
        /* <DEDUP_REMOVED lines=76> */
.L_x_86:
        /* <DEDUP_REMOVED lines=105> */
.L_x_88:
        /* <DEDUP_REMOVED lines=83> */
.L_x_89:
        /* <DEDUP_REMOVED lines=15> */
.L_x_151:


//--------------------- .text._Z15rms_norm_kernelILi6EEvPKvPK6__halfPvffiibbb --------------------------
	.section	.text._Z15rms_norm_kernelILi6EEvPKvPK6__halfPvffiibbb,"ax",@progbits
	.sectioninfo	@"SHI_REGISTERS=26"
	.align	128
        .global         _Z15rms_norm_kernelILi6EEvPKvPK6__halfPvffiibbb
        .type           _Z15rms_norm_kernelILi6EEvPKvPK6__halfPvffiibbb,@function
        .size           _Z15rms_norm_kernelILi6EEvPKvPK6__halfPvffiibbb,(.L_x_152 - _Z15rms_norm_kernelILi6EEvPKvPK6__halfPvffiibbb)
        .other          _Z15rms_norm_kernelILi6EEvPKvPK6__halfPvffiibbb,@"STO_CUDA_ENTRY STV_DEFAULT"
_Z15rms_norm_kernelILi6EEvPKvPK6__halfPvffiibbb:
.text._Z15rms_norm_kernelILi6EEvPKvPK6__halfPvffiibbb:
        /* <DEDUP_REMOVED lines=55> */
.L_x_91:
        /* <DEDUP_REMOVED lines=79> */
.L_x_92:
[----:B------:R-:W-:Y:S05]  /*0860*/  BSYNC B0 ;  /* 0x0000000000007941 */ /* 0x000fea0003800000 */
.L_x_90:
[----:B------:R-:W-:Y:S01]  /*0870*/  HFMA2.MMA R16, -RZ, RZ, 0, 1.9073486328125e-06 ;  /* 0x00000020ff107435 */ /* 0x000fe200000001ff */
[----:B------:R-:W-:-:S04]  /*0880*/  MOV R18, 0x20 ;  /* 0x0000002000127802 */ /* 0x000fc80000000f00 */
.L_x_93:
        /* <DEDUP_REMOVED lines=13> */
.L_x_94:
        /* <DEDUP_REMOVED lines=25> */
[----:B------:R-:W-:-:S04]  /*0af0*/  IADD3 R23, R0, 0x400, RZ ;  /* 0x0000040000177810 */ /* 0x000fc80007ffe0ff */
[----:B------:R-:W-:Y:S01]  /*0b00*/  ISETP.GE.AND P0, PT, R23, UR4, PT ;  /* 0x0000000417007c0c */ /* 0x000fe2000bf06270 */
[--C-:B--2---:R-:W-:Y:S02]  /*0b10*/  HADD2.F32 R22, -RZ, R17.reuse.H1_H1 ;  /* 0x30000011ff167230 */ /* 0x104fe40000004100 */
[----:B------:R-:W-:-:S03]  /*0b20*/  HADD2.F32 R17, -RZ, R17.H0_H0 ;  /* 0x20000011ff117230 */ /* 0x000fc60000004100 */
[----:B------:R-:W-:Y:S02]  /*0b30*/  FMUL.FTZ R22, R22, R3 ;  /* 0x0000000316167220 */ /* 0x000fe40000410000 */
[----:B------:R-:W-:Y:S02]  /*0b40*/  FMUL.FTZ R17, R17, R2 ;  /* 0x0000000211117220 */ /* 0x000fe40000410000 */
[C---:B0--3--:R-:W-:Y:S02]  /*0b50*/  FFMA.FTZ R21, R16.reuse, R22, R21 ;  /* 0x0000001610157223 */ /* 0x049fe40000010015 */
[----:B------:R-:W-:-:S05]  /*0b60*/  FFMA.FTZ R20, R16, R17, R20 ;  /* 0x0000001110147223 */ /* 0x000fca0000010014 */
[----:B------:R0:W-:Y:S01]  /*0b70*/  STG.E.64 [R18.64], R20 ;  /* 0x0000001412007986 */ /* 0x0001e2000c101b06 */
        /* <DEDUP_REMOVED lines=59> */
.L_x_96:
        /* <DEDUP_REMOVED lines=65> */
.L_x_95:
        /* <DEDUP_REMOVED lines=91> */
.L_x_97:
        /* <DEDUP_REMOVED lines=71> */
.L_x_98:
        /* <DEDUP_REMOVED lines=10> */
.L_x_152:


//--------------------- .text._Z15rms_norm_kernelILi5EEvPKvPK6__halfPvffiibbb --------------------------
	.section	.text._Z15rms_norm_kernelILi5EEvPKvPK6__halfPvffiibbb,"ax",@progbits
	.sectioninfo	@"SHI_REGISTERS=24"
	.align	128
        .global         _Z15rms_norm_kernelILi5EEvPKvPK6__halfPvffiibbb
        .type           _Z15rms_norm_kernelILi5EEvPKvPK6__halfPvffiibbb,@function
        .size           _Z15rms_norm_kernelILi5EEvPKvPK6__halfPvffiibbb,(.L_x_153 - _Z15rms_norm_kernelILi5EEvPKvPK6__halfPvffiibbb)
        .other          _Z15rms_norm_kernelILi5EEvPKvPK6__halfPvffiibbb,@"STO_CUDA_ENTRY STV_DEFAULT"
_Z15rms_norm_kernelILi5EEvPKvPK6__halfPvffiibbb:
.text._Z15rms_norm_kernelILi5EEvPKvPK6__halfPvffiibbb:
[----:B------:R-:W-:Y:S02]  /*0000*/  MOV R1, c[0x0][0x28] ;  /* 0x00000a0000017a02 */ /* 0x000fe40000000f00 */
[----:B------:R-:W0:Y:S01]  /*0010*/  S2R R12, SR_TID.X ;  /* 0x00000000000c7919 */ /* 0x000e220000002100 */
[----:B------:R-:W-:Y:S01]  /*0020*/  ULDC.S8 UR4, c[0x0][0x189] ;  /* 0x0000624000047ab9 */ /* 0x000fe20000000200 */
[----:B------:R-:W1:Y:S01]  /*0030*/  S2UR UR5, SR_CTAID.X ;  /* 0x00000000000579c3 */ /* 0x000e620000002500 */
[----:B------:R-:W-:Y:S01]  /*0040*/  ISETP.NE.AND P0, PT, RZ, UR4, PT ;  /* 0x00000004ff007c0c */ /* 0x000fe2000bf05270 */
[----:B------:R-:W-:Y:S01]  /*0050*/  ULDC.64 UR8, c[0x0][0x118] ;  /* 0x0000460000087ab9 */ /* 0x000fe20000000a00 */
[----:B------:R-:W-:Y:S01]  /*0060*/  BSSY B0, `(.L_x_99) ;  /* 0x0000070000007945 */ /* 0x000fe20003800000 */
[----:B------:R-:W-:Y:S01]  /*0070*/  HFMA2.MMA R15, -RZ, RZ, 0, 0 ;  /* 0x00000000ff0f7435 */ /* 0x000fe200000001ff */
[----:B0-----:R-:W-:-:S09]  /*0080*/  LOP3.LUT R13, R12, 0x1f, RZ, 0xc0, !PT ;  /* 0x0000001f0c0d7812 */ /* 0x001fd200078ec0ff */
[----:B-1----:R-:W-:Y:S05]  /*0090*/  @!P0 BRA `(.L_x_100) ;  /* 0x0000028000008947 */ /* 0x002fea0003800000 */
[----:B------:R-:W-:Y:S01]  /*00a0*/  ULDC UR6, c[0x0][0x184] ;  /* 0x0000610000067ab9 */ /* 0x000fe20000000800 */
[----:B------:R-:W-:Y:S01]  /*00b0*/  LOP3.LUT R3, R12, 0xffffffe0, RZ, 0xc0, !PT ;  /* 0xffffffe00c037812 */ /* 0x000fe200078ec0ff */
[----:B------:R-:W-:Y:S02]  /*00c0*/  ULEA.HI UR4, UR6, UR6, URZ, 0x1 ;  /* 0x0000000606047291 */ /* 0x000fe4000f8f083f */
[----:B------:R-:W-:Y:S01]  /*00d0*/  UIMAD UR5, UR5, UR6, URZ ;  /* 0x00000006050572a4 */ /* 0x000fe2000f8e023f */
[----:B------:R-:W-:Y:S01]  /*00e0*/  LOP3.LUT R0, R3, 0x1f, R12, 0xf8, !PT ;  /* 0x0000001f03007812 */ /* 0x000fe200078ef80c */
[----:B------:R-:W-:-:S04]  /*00f0*/  USHF.R.S32.HI UR4, URZ, 0x1, UR4 ;  /* 0x000000013f047899 */ /* 0x000fc80008011404 */
[----:B------:R-:W-:Y:S02]  /*0100*/  MOV R14, UR5 ;  /* 0x00000005000e7c02 */ /* 0x000fe40008000f00 */
[----:B------:R-:W-:-:S13]  /*0110*/  ISETP.GE.AND P0, PT, R0, UR4, PT ;  /* 0x0000000400007c0c */ /* 0x000fda000bf06270 */
[----:B------:R-:W-:Y:S05]  /*0120*/  @P0 BRA `(.L_x_101) ;  /* 0x0000063000000947 */ /* 0x000fea0003800000 */
[----:B------:R-:W-:-:S10]  /*0130*/  HFMA2.MMA R11, -RZ, RZ, 0, 2.384185791015625e-07 ;  /* 0x00000004ff0b7435 */ /* 0x000fd400000001ff */
        /* <DEDUP_REMOVED lines=30> */
.L_x_100:
        /* <DEDUP_REMOVED lines=9> */
[----:B------:R-:W-:-:S05]  /*03b0*/  MOV R11, 0x2 ;  /* 0x00000002000b7802 */ /* 0x000fca0000000f00 */
        /* <DEDUP_REMOVED lines=58> */
.L_x_101:
[----:B------:R-:W-:Y:S05]  /*0760*/  BSYNC B0 ;  /* 0x0000000000007941 */ /* 0x000fea0003800000 */
.L_x_99:
[----:B------:R-:W-:Y:S01]  /*0770*/  HFMA2.MMA R16, -RZ, RZ, 0, 1.9073486328125e-06 ;  /* 0x00000020ff107435 */ /* 0x000fe200000001ff */
[----:B------:R-:W-:-:S04]  /*0780*/  MOV R17, 0x20 ;  /* 0x0000002000117802 */ /* 0x000fc80000000f00 */
.L_x_102:
        /* <DEDUP_REMOVED lines=12> */
[----:B0-----:R-:W1:Y:S02]  /*0850*/  LDS R13, [R13.X4] ;  /* 0x000000000d0d7984 */ /* 0x001e640000004800 */
.L_x_103:
[C---:B------:R-:W-:Y:S02]  /*0860*/  LEA.HI R12, R16.reuse, R16, RZ, 0x1 ;  /* 0x00000010100c7211 */ /* 0x040fe400078f08ff */
[----:B------:R-:W-:-:S02]  /*0870*/  ISETP.GT.AND P1, PT, R16, 0x3, PT ;  /* 0x000000031000780c */ /* 0x000fc40003f24270 */
[----:B------:R-:W-:-:S04]  /*0880*/  SHF.R.S32.HI R12, RZ, 0x1, R12 ;  /* 0x00000001ff0c7819 */ /* 0x000fc8000001140c */
[----:B------:R-:W-:Y:S01]  /*0890*/  MOV R16, R12 ;  /* 0x0000000c00107202 */ /* 0x000fe20000000f00 */
[----:B-1----:R-:W0:Y:S02]  /*08a0*/  SHFL.BFLY PT, R18, R13, R12, 0x1f ;  /* 0x0c001f0c0d127589 */ /* 0x002e2400000e0000 */
        /* <DEDUP_REMOVED lines=12> */
[----:B------:R-:W-:Y:S01]  /*0970*/  IMAD.WIDE R16, R14, R17, c[0x0][0x170] ;  /* 0x00005c000e107625 */ /* 0x000fe200078e0211 */
[----:B------:R-:W-:-:S05]  /*0980*/  ISETP.NE.AND P1, PT, RZ, UR5, PT ;  /* 0x00000005ff007c0c */ /* 0x000fca000bf25270 */
[----:B------:R-:W-:-:S08]  /*0990*/  IMAD.WIDE R16, R0, 0x8, R16 ;  /* 0x0000000800107825 */ /* 0x000fd000078e0210 */
[----:B------:R-:W-:Y:S05]  /*09a0*/  @!P1 BRA `(.L_x_105) ;  /* 0x000003b000009947 */ /* 0x000fea0003800000 */
[----:B------:R-:W-:Y:S05]  /*09b0*/  @P0 EXIT ;  /* 0x000000000000094d */ /* 0x000fea0003800000 */
[----:B------:R-:W2:Y:S04]  /*09c0*/  LDG.E.CONSTANT R14, [R12.64] ;  /* 0x000000080c0e7981 */ /* 0x000ea8000c1e9900 */
[----:B------:R-:W3:Y:S01]  /*09d0*/  LDG.E.64 R18, [R16.64] ;  /* 0x0000000810127981 */ /* 0x000ee2000c1e1b00 */
[--C-:B--2---:R-:W-:Y:S02]  /*09e0*/  HADD2.F32 R20, -RZ, R14.reuse.H1_H1 ;  /* 0x3000000eff147230 */ /* 0x104fe40000004100 */
[----:B------:R-:W-:Y:S01]  /*09f0*/  HADD2.F32 R21, -RZ, R14.H0_H0 ;  /* 0x2000000eff157230 */ /* 0x000fe20000004100 */
[----:B------:R-:W-:Y:S02]  /*0a00*/  IADD3 R14, R0, 0x400, RZ ;  /* 0x00000400000e7810 */ /* 0x000fe40007ffe0ff */
[----:B------:R-:W-:-:S02]  /*0a10*/  FMUL.FTZ R20, R20, R7 ;  /* 0x0000000714147220 */ /* 0x000fc40000410000 */
[----:B------:R-:W-:Y:S01]  /*0a20*/  ISETP.GE.AND P0, PT, R14, UR4, PT ;  /* 0x000000040e007c0c */ /* 0x000fe2000bf06270 */
[----:B------:R-:W-:Y:S02]  /*0a30*/  FMUL.FTZ R21, R21, R6 ;  /* 0x0000000615157220 */ /* 0x000fe40000410000 */
[C---:B0--3--:R-:W-:Y:S02]  /*0a40*/  FFMA.FTZ R19, R15.reuse, R20, R19 ;  /* 0x000000140f137223 */ /* 0x049fe40000010013 */
[----:B------:R-:W-:-:S05]  /*0a50*/  FFMA.FTZ R18, R15, R21, R18 ;  /* 0x000000150f127223 */ /* 0x000fca0000010012 */
[----:B------:R0:W-:Y:S03]  /*0a60*/  STG.E.64 [R16.64], R18 ;  /* 0x0000001210007986 */ /* 0x0001e6000c101b08 */
        /* <DEDUP_REMOVED lines=47> */
.L_x_105:
[----:B------:R-:W-:Y:S05]  /*0d60*/  @P0 EXIT ;  /* 0x000000000000094d */ /* 0x000fea0003800000 */
[----:B------:R-:W2:Y:S02]  /*0d70*/  LDG.E.CONSTANT R14, [R12.64] ;  /* 0x000000080c0e7981 */ /* 0x000ea4000c1e9900 */
[--C-:B--2---:R-:W-:Y:S02]  /*0d80*/  HADD2.F32 R18, -RZ, R14.reuse.H1_H1 ;  /* 0x3000000eff127230 */ /* 0x104fe40000004100 */
[----:B------:R-:W-:Y:S01]  /*0d90*/  HADD2.F32 R19, -RZ, R14.H0_H0 ;  /* 0x2000000eff137230 */ /* 0x000fe20000004100 */
[----:B------:R-:W-:Y:S02]  /*0da0*/  IADD3 R14, R0, 0x400, RZ ;  /* 0x00000400000e7810 */ /* 0x000fe40007ffe0ff */
[----:B------:R-:W-:Y:S02]  /*0db0*/  FMUL.FTZ R18, R18, R7 ;  /* 0x0000000712127220 */ /* 0x000fe40000410000 */
[----:B------:R-:W-:Y:S01]  /*0dc0*/  ISETP.GE.AND P0, PT, R14, UR4, PT ;  /* 0x000000040e007c0c */ /* 0x000fe2000bf06270 */
[----:B------:R-:W-:-:S02]  /*0dd0*/  FMUL.FTZ R6, R19, R6 ;  /* 0x0000000613067220 */ /* 0x000fc40000410000 */
[C---:B0-----:R-:W-:Y:S02]  /*0de0*/  FMUL.FTZ R7, R15.reuse, R18 ;  /* 0x000000120f077220 */ /* 0x041fe40000410000 */
[----:B------:R-:W-:-:S05]  /*0df0*/  FMUL.FTZ R6, R15, R6 ;  /* 0x000000060f067220 */ /* 0x000fca0000410000 */
[----:B------:R0:W-:Y:S03]  /*0e00*/  STG.E.64 [R16.64], R6 ;  /* 0x0000000610007986 */ /* 0x0001e6000c101b08 */
        /* <DEDUP_REMOVED lines=43> */
.L_x_104:
[----:B------:R-:W-:Y:S01]  /*10c0*/  ULDC.S8 UR5, c[0x0][0x188] ;  /* 0x0000620000057ab9 */ /* 0x000fe20000000200 */
[----:B------:R-:W-:Y:S02]  /*10d0*/  MOV R17, 0x2 ;  /* 0x0000000200117802 */ /* 0x000fe40000000f00 */
        /* <DEDUP_REMOVED lines=37> */
[----:B------:R-:W-:Y:S01]  /*1330*/  HADD2.F32 R6, -RZ, R5.H1_H1 ;  /* 0x30000005ff067230 */ /* 0x000fe20000004100 */
[----:B------:R-:W-:Y:S02]  /*1340*/  IADD3 R5, R0, 0xc00, RZ ;  /* 0x00000c0000057810 */ /* 0x000fe40007ffe0ff */
[----:B------:R-:W-:-:S02]  /*1350*/  FMUL.FTZ R2, R7, R2 ;  /* 0x0000000207027220 */ /* 0x000fc40000410000 */
[----:B------:R-:W-:Y:S01]  /*1360*/  FMUL.FTZ R6, R6, R3 ;  /* 0x0000000306067220 */ /* 0x000fe20000410000 */
[----:B------:R-:W-:Y:S01]  /*1370*/  ISETP.GE.AND P0, PT, R5, UR4, PT ;  /* 0x0000000405007c0c */ /* 0x000fe2000bf06270 */
[C---:B------:R-:W-:Y:S02]  /*1380*/  FMUL.FTZ R2, R15.reuse, R2 ;  /* 0x000000020f027220 */ /* 0x040fe40000410000 */
[----:B------:R-:W-:-:S05]  /*1390*/  FMUL.FTZ R3, R15, R6 ;  /* 0x000000060f037220 */ /* 0x000fca0000410000 */
        /* <DEDUP_REMOVED lines=30> */
.L_x_106:
[----:B------:R-:W-:Y:S05]  /*1580*/  @P0 EXIT ;  /* 0x000000000000094d */ /* 0x000fea0003800000 */
[----:B------:R-:W2:Y:S01]  /*1590*/  LDG.E.CONSTANT R14, [R12.64] ;  /* 0x000000080c0e7981 */ /* 0x000ea2000c1e9900 */
[----:B------:R-:W-:-:S04]  /*15a0*/  IADD3 R18, R0, 0x400, RZ ;  /* 0x0000040000127810 */ /* 0x000fc80007ffe0ff */
[----:B------:R-:W-:Y:S01]  /*15b0*/  ISETP.GE.AND P0, PT, R18, UR4, PT ;  /* 0x0000000412007c0c */ /* 0x000fe2000bf06270 */
[--C-:B--2---:R-:W-:Y:S02]  /*15c0*/  HADD2.F32 R19, -RZ, R14.reuse.H0_H0 ;  /* 0x2000000eff137230 */ /* 0x104fe40000004100 */
[----:B------:R-:W-:-:S03]  /*15d0*/  HADD2.F32 R14, -RZ, R14.H1_H1 ;  /* 0x3000000eff0e7230 */ /* 0x000fc60000004100 */
[----:B------:R-:W-:Y:S02]  /*15e0*/  FMUL.FTZ R6, R19, R6 ;  /* 0x0000000613067220 */ /* 0x000fe40000410000 */
[----:B------:R-:W-:Y:S02]  /*15f0*/  FMUL.FTZ R14, R14, R7 ;  /* 0x000000070e0e7220 */ /* 0x000fe40000410000 */
[C---:B0-----:R-:W-:Y:S02]  /*1600*/  FMUL.FTZ R6, R15.reuse, R6 ;  /* 0x000000060f067220 */ /* 0x041fe40000410000 */
[----:B------:R-:W-:-:S05]  /*1610*/  FMUL.FTZ R7, R15, R14 ;  /* 0x0000000e0f077220 */ /* 0x000fca0000410000 */
[----:B------:R-:W-:-:S05]  /*1620*/  F2FP.PACK_AB R7, R7, R6 ;  /* 0x000000060707723e */ /* 0x000fca00000000ff */
[----:B------:R0:W-:Y:S01]  /*1630*/  STG.E [R16.64], R7 ;  /* 0x0000000710007986 */ /* 0x0001e2000c101908 */
        /* <DEDUP_REMOVED lines=47> */
.L_x_107:
        /* <DEDUP_REMOVED lines=13> */
.L_x_153:


//--------------------- .text._Z15rms_norm_kernelILi4EEvPKvPK6__halfPvffiibbb --------------------------
	.section	.text._Z15rms_norm_kernelILi4EEvPKvPK6__halfPvffiibbb,"ax",@progbits
	.sectioninfo	@"SHI_REGISTERS=22"
	.align	128
        .global         _Z15rms_norm_kernelILi4EEvPKvPK6__halfPvffiibbb
        .type           _Z15rms_norm_kernelILi4EEvPKvPK6__halfPvffiibbb,@function
        .size           _Z15rms_norm_kernelILi4EEvPKvPK6__halfPvffiibbb,(.L_x_154 - _Z15rms_norm_kernelILi4EEvPKvPK6__halfPvffiibbb)
        .other          _Z15rms_norm_kernelILi4EEvPKvPK6__halfPvffiibbb,@"STO_CUDA_ENTRY STV_DEFAULT"
_Z15rms_norm_kernelILi4EEvPKvPK6__halfPvffiibbb:
.text._Z15rms_norm_kernelILi4EEvPKvPK6__halfPvffiibbb:
        /* <DEDUP_REMOVED lines=43> */
.L_x_109:
        /* <DEDUP_REMOVED lines=55> */
.L_x_110:
[----:B------:R-:W-:Y:S05]  /*0620*/  BSYNC B0 ;  /* 0x0000000000007941 */ /* 0x000fea0003800000 */
.L_x_108:
[----:B------:R-:W-:Y:S01]  /*0630*/  HFMA2.MMA R14, -RZ, RZ, 0, 1.9073486328125e-06 ;  /* 0x00000020ff0e7435 */ /* 0x000fe200000001ff */
[----:B------:R-:W-:-:S04]  /*0640*/  MOV R15, 0x20 ;  /* 0x00000020000f7802 */ /* 0x000fc80000000f00 */
.L_x_111:
        /* <DEDUP_REMOVED lines=13> */
.L_x_112:
        /* <DEDUP_REMOVED lines=69> */
.L_x_114:
        /* <DEDUP_REMOVED lines=43> */
.L_x_113:
        /* <DEDUP_REMOVED lines=63> */
.L_x_115:
        /* <DEDUP_REMOVED lines=47> */
.L_x_116:
        /* <DEDUP_REMOVED lines=16> */
.L_x_154:


//--------------------- .text._Z15rms_norm_kernelILi3EEvPKvPK6__halfPvffiibbb --------------------------
	.section	.text._Z15rms_norm_kernelILi3EEvPKvPK6__halfPvffiibbb,"ax",@progbits
	.sectioninfo	@"SHI_REGISTERS=20"
	.align	128
        .global         _Z15rms_norm_kernelILi3EEvPKvPK6__halfPvffiibbb
        .type           _Z15rms_norm_kernelILi3EEvPKvPK6__halfPvffiibbb,@function
        .size           _Z15rms_norm_kernelILi3EEvPKvPK6__halfPvffiibbb,(.L_x_155 - _Z15rms_norm_kernelILi3EEvPKvPK6__halfPvffiibbb)
        .other          _Z15rms_norm_kernelILi3EEvPKvPK6__halfPvffiibbb,@"STO_CUDA_ENTRY STV_DEFAULT"
_Z15rms_norm_kernelILi3EEvPKvPK6__halfPvffiibbb:
.text._Z15rms_norm_kernelILi3EEvPKvPK6__halfPvffiibbb:
        /* <DEDUP_REMOVED lines=37> */
.L_x_118:
        /* <DEDUP_REMOVED lines=43> */
.L_x_119:
[----:B------:R-:W-:Y:S05]  /*0500*/  BSYNC B0 ;  /* 0x0000000000007941 */ /* 0x000fea0003800000 */
.L_x_117:
[----:B------:R-:W-:Y:S01]  /*0510*/  HFMA2.MMA R12, -RZ, RZ, 0, 1.9073486328125e-06 ;  /* 0x00000020ff0c7435 */ /* 0x000fe200000001ff */
[----:B------:R-:W-:-:S04]  /*0520*/  MOV R13, 0x20 ;  /* 0x00000020000d7802 */ /* 0x000fc80000000f00 */
.L_x_120:
        /* <DEDUP_REMOVED lines=13> */
.L_x_121:
        /* <DEDUP_REMOVED lines=9> */
[----:B------:R-:W-:Y:S02]  /*0690*/  SHF.R.S32.HI R13, RZ, 0x1f, R0 ;  /* 0x0000001fff0d7819 */ /* 0x000fe40000011400 */
[----:B------:R-:W-:Y:S01]  /*06a0*/  ISETP.NE.AND P1, PT, RZ, UR5, PT ;  /* 0x00000005ff007c0c */ /* 0x000fe2000bf25270 */
[----:B------:R-:W-:Y:S01]  /*06b0*/  FFMA.FTZ R12, R10, R9, c[0x0][0x178] ;  /* 0x00005e000a0c7623 */ /* 0x000fe20000010009 */
[----:B------:R-:W-:-:S05]  /*06c0*/  HFMA2.MMA R9, -RZ, RZ, 0, 2.384185791015625e-07 ;  /* 0x00000004ff097435 */ /* 0x000fca00000001ff */
[----:B------:R-:W0:Y:S05]  /*06d0*/  MUFU.RSQ R12, R12 ;  /* 0x0000000c000c7308 */ /* 0x000e2a0000001400 */
[----:B------:R-:W-:Y:S01]  /*06e0*/  IMAD.WIDE R10, R0, R9, c[0x0][0x168] ;  /* 0x00005a00000a7625 */ /* 0x000fe200078e0209 */
        /* <DEDUP_REMOVED lines=42> */
.L_x_123:
        /* <DEDUP_REMOVED lines=32> */
.L_x_122:
        /* <DEDUP_REMOVED lines=49> */
.L_x_124:
        /* <DEDUP_REMOVED lines=35> */
.L_x_125:
        /* <DEDUP_REMOVED lines=11> */
.L_x_155:


//--------------------- .text._Z15rms_norm_kernelILi2EEvPKvPK6__halfPvffiibbb --------------------------
	.section	.text._Z15rms_norm_kernelILi2EEvPKvPK6__halfPvffiibbb,"ax",@progbits
	.sectioninfo	@"SHI_REGISTERS=18"
	.align	128
        .global         _Z15rms_norm_kernelILi2EEvPKvPK6__halfPvffiibbb
        .type           _Z15rms_norm_kernelILi2EEvPKvPK6__halfPvffiibbb,@function
        .size           _Z15rms_norm_kernelILi2EEvPKvPK6__halfPvffiibbb,(.L_x_156 - _Z15rms_norm_kernelILi2EEvPKvPK6__halfPvffiibbb)
        .other          _Z15rms_norm_kernelILi2EEvPKvPK6__halfPvffiibbb,@"STO_CUDA_ENTRY STV_DEFAULT"
_Z15rms_norm_kernelILi2EEvPKvPK6__halfPvffiibbb:
.text._Z15rms_norm_kernelILi2EEvPKvPK6__halfPvffiibbb:
        /* <DEDUP_REMOVED lines=27> */
[----:B------:R-:W2:Y:S02]  /*01b0*/  LDG.E.64.CONSTANT R2, [R2.64+0x2000] ;  /* 0x0020000602027981 */ /* 0x000ea4000c1e9b00 */
[----:B--2---:R-:W-:-:S04]  /*01c0*/  FFMA.FTZ R10, R2, R2, R9 ;  /* 0x00000002020a7223 */ /* 0x004fc80000010009 */
[----:B------:R-:W-:Y:S01]  /*01d0*/  FFMA.FTZ R9, R3, R3, R10 ;  /* 0x0000000303097223 */ /* 0x000fe2000001000a */
[----:B------:R-:W-:Y:S05]  /*01e0*/  BRA `(.L_x_128) ;  /* 0x000001f000007947 */ /* 0x000fea0003800000 */
.L_x_127:
        /* <DEDUP_REMOVED lines=8> */
[----:B-1----:R-:W-:Y:S01]  /*0270*/  IMAD R5, R6, c[0x0][0x184], RZ ;  /* 0x0000610006057a24 */ /* 0x002fe200078e02ff */
[----:B------:R-:W-:-:S03]  /*0280*/  IADD3 R9, R0, 0x400, RZ ;  /* 0x0000040000097810 */ /* 0x000fc60007ffe0ff */
[----:B------:R-:W-:Y:S01]  /*0290*/  IMAD.WIDE R4, R5, R4, c[0x0][0x160] ;  /* 0x0000580005047625 */ /* 0x000fe200078e0204 */
[----:B------:R-:W-:-:S05]  /*02a0*/  ISETP.GE.AND P1, PT, R9, UR4, PT ;  /* 0x0000000409007c0c */ /* 0x000fca000bf26270 */
[----:B------:R-:W-:-:S05]  /*02b0*/  IMAD.WIDE R10, R0, 0x4, R4 ;  /* 0x00000004000a7825 */ /* 0x000fca00078e0204 */
[----:B------:R-:W2:Y:S04]  /*02c0*/  LDG.E.CONSTANT R4, [R10.64] ;  /* 0x000000060a047981 */ /* 0x000ea8000c1e9900 */
[----:B------:R-:W3:Y:S01]  /*02d0*/  @!P1 LDG.E.CONSTANT R12, [R10.64+0x1000] ;  /* 0x001000060a0c9981 */ /* 0x000ee2000c1e9900 */
[--C-:B--2---:R-:W-:Y:S02]  /*02e0*/  HADD2.F32 R5, -RZ, R4.reuse.H0_H0 ;  /* 0x20000004ff057230 */ /* 0x104fe40000004100 */
[----:B------:R-:W-:Y:S02]  /*02f0*/  HADD2.F32 R4, -RZ, R4.H1_H1 ;  /* 0x30000004ff047230 */ /* 0x000fe40000004100 */
[--C-:B---3--:R-:W-:Y:S01]  /*0300*/  @!P1 HADD2.F32 R13, -RZ, R12.reuse.H0_H0 ;  /* 0x2000000cff0d9230 */ /* 0x108fe20000004100 */
[----:B------:R-:W-:Y:S01]  /*0310*/  FMNMX.FTZ R5, R5, 65504, PT ;  /* 0x477fe00005057809 */ /* 0x000fe20003810000 */
[----:B------:R-:W-:Y:S01]  /*0320*/  @!P1 HADD2.F32 R14, -RZ, R12.H1_H1 ;  /* 0x3000000cff0e9230 */ /* 0x000fe20000004100 */
[----:B------:R-:W-:-:S02]  /*0330*/  FMNMX.FTZ R9, R4, 65504, PT ;  /* 0x477fe00004097809 */ /* 0x000fc40003810000 */
[----:B------:R-:W-:Y:S02]  /*0340*/  FMNMX.FTZ R4, R5, -65504, !PT ;  /* 0xc77fe00005047809 */ /* 0x000fe40007810000 */
[----:B------:R-:W-:Y:S02]  /*0350*/  @!P1 FMNMX.FTZ R13, R13, 65504, PT ;  /* 0x477fe0000d0d9809 */ /* 0x000fe40003810000 */
[----:B------:R-:W-:Y:S01]  /*0360*/  FMNMX.FTZ R5, R9, -65504, !PT ;  /* 0xc77fe00009057809 */ /* 0x000fe20007810000 */
[----:B------:R-:W-:Y:S01]  /*0370*/  FFMA.FTZ R12, R4, R4, RZ ;  /* 0x00000004040c7223 */ /* 0x000fe200000100ff */
[----:B------:R-:W-:Y:S02]  /*0380*/  @!P1 FMNMX.FTZ R2, R13, -65504, !PT ;  /* 0xc77fe0000d029809 */ /* 0x000fe40007810000 */
[----:B------:R-:W-:Y:S01]  /*0390*/  @!P1 FMNMX.FTZ R14, R14, 65504, PT ;  /* 0x477fe0000e0e9809 */ /* 0x000fe20003810000 */
[----:B------:R-:W-:-:S03]  /*03a0*/  FFMA.FTZ R9, R5, R5, R12 ;  /* 0x0000000505097223 */ /* 0x000fc6000001000c */
[----:B------:R-:W-:Y:S01]  /*03b0*/  @!P1 FMNMX.FTZ R3, R14, -65504, !PT ;  /* 0xc77fe0000e039809 */ /* 0x000fe20007810000 */
[----:B------:R-:W-:-:S04]  /*03c0*/  @!P1 FFMA.FTZ R10, R2, R2, R9 ;  /* 0x00000002020a9223 */ /* 0x000fc80000010009 */
[----:B------:R-:W-:Y:S02]  /*03d0*/  @!P1 FFMA.FTZ R9, R3, R3, R10 ;  /* 0x0000000303099223 */ /* 0x000fe4000001000a */
.L_x_128:
[----:B------:R-:W-:Y:S05]  /*03e0*/  BSYNC B0 ;  /* 0x0000000000007941 */ /* 0x000fea0003800000 */
.L_x_126:
[----:B------:R-:W-:Y:S01]  /*03f0*/  HFMA2.MMA R10, -RZ, RZ, 0, 1.9073486328125e-06 ;  /* 0x00000020ff0a7435 */ /* 0x000fe200000001ff */
[----:B------:R-:W-:-:S04]  /*0400*/  MOV R11, 0x20 ;  /* 0x00000020000b7802 */ /* 0x000fc80000000f00 */
.L_x_129:
        /* <DEDUP_REMOVED lines=13> */
.L_x_130:
        /* <DEDUP_REMOVED lines=45> */
.L_x_132:
        /* <DEDUP_REMOVED lines=21> */
.L_x_131:
        /* <DEDUP_REMOVED lines=16> */
[----:B------:R-:W-:Y:S01]  /*0a00*/  FMUL.FTZ R4, R10, R5 ;  /* 0x000000050a047220 */ /* 0x000fe20000410000 */
[----:B------:R-:W-:-:S04]  /*0a10*/  IADD3 R5, R0, 0x400, RZ ;  /* 0x0000040000057810 */ /* 0x000fc80007ffe0ff */
[----:B------:R-:W-:Y:S02]  /*0a20*/  F2FP.PACK_AB R0, R4, R13 ;  /* 0x0000000d0400723e */ /* 0x000fe400000000ff */
[----:B------:R-:W-:-:S04]  /*0a30*/  ISETP.GE.AND P0, PT, R5, UR4, PT ;  /* 0x0000000405007c0c */ /* 0x000fc8000bf06270 */
[----:B---3--:R-:W-:-:S07]  /*0a40*/  HFMA2.MMA R11, R11, 1, 1, R0 ;  /* 0x3c003c000b0b7835 */ /* 0x008fce0000000000 */
[----:B------:R0:W-:Y:S02]  /*0a50*/  STG.E [R6.64], R11 ;  /* 0x0000000b06007986 */ /* 0x0001e4000c101906 */
[----:B------:R-:W-:Y:S05]  /*0a60*/  @P0 EXIT ;  /* 0x000000000000094d */ /* 0x000fea0003800000 */
[----:B------:R-:W2:Y:S04]  /*0a70*/  LDG.E.CONSTANT R8, [R8.64+0x1000] ;  /* 0x0010000608087981 */ /* 0x000ea8000c1e9900 */
[----:B------:R-:W3:Y:S01]  /*0a80*/  LDG.E R0, [R6.64+0x1000] ;  /* 0x0010000606007981 */ /* 0x000ee2000c1e1900 */
[--C-:B--2---:R-:W-:Y:S02]  /*0a90*/  HADD2.F32 R5, -RZ, R8.reuse.H0_H0 ;  /* 0x20000008ff057230 */ /* 0x104fe40000004100 */
[----:B------:R-:W-:-:S03]  /*0aa0*/  HADD2.F32 R4, -RZ, R8.H1_H1 ;  /* 0x30000008ff047230 */ /* 0x000fc60000004100 */
[----:B------:R-:W-:Y:S02]  /*0ab0*/  FMUL.FTZ R5, R5, R2 ;  /* 0x0000000205057220 */ /* 0x000fe40000410000 */
[----:B0-----:R-:W-:Y:S02]  /*0ac0*/  FMUL.FTZ R11, R4, R3 ;  /* 0x00000003040b7220 */ /* 0x001fe40000410000 */
[C---:B------:R-:W-:Y:S02]  /*0ad0*/  FMUL.FTZ R3, R10.reuse, R5 ;  /* 0x000000050a037220 */ /* 0x040fe40000410000 */
[----:B------:R-:W-:-:S05]  /*0ae0*/  FMUL.FTZ R10, R10, R11 ;  /* 0x0000000b0a0a7220 */ /* 0x000fca0000410000 */
[----:B------:R-:W-:-:S06]  /*0af0*/  F2FP.PACK_AB R3, R10, R3 ;  /* 0x000000030a03723e */ /* 0x000fcc00000000ff */
[----:B---3--:R-:W-:-:S07]  /*0b00*/  HFMA2.MMA R3, R0, 1, 1, R3 ;  /* 0x3c003c0000037835 */ /* 0x008fce0000000003 */
[----:B------:R-:W-:Y:S01]  /*0b10*/  STG.E [R6.64+0x1000], R3 ;  /* 0x0010000306007986 */ /* 0x000fe2000c101906 */
[----:B------:R-:W-:Y:S05]  /*0b20*/  EXIT ;  /* 0x000000000000794d */ /* 0x000fea0003800000 */
.L_x_133:
        /* <DEDUP_REMOVED lines=23> */
.L_x_134:
        /* <DEDUP_REMOVED lines=14> */
.L_x_156:


//--------------------- .text._Z15rms_norm_kernelILi1EEvPKvPK6__halfPvffiibbb --------------------------
	.section	.text._Z15rms_norm_kernelILi1EEvPKvPK6__halfPvffiibbb,"ax",@progbits
	.sectioninfo	@"SHI_REGISTERS=16"
	.align	128
        .global         _Z15rms_norm_kernelILi1EEvPKvPK6__halfPvffiibbb
        .type           _Z15rms_norm_kernelILi1EEvPKvPK6__halfPvffiibbb,@function
        .size           _Z15rms_norm_kernelILi1EEvPKvPK6__halfPvffiibbb,(.L_x_157 - _Z15rms_norm_kernelILi1EEvPKvPK6__halfPvffiibbb)
        .other          _Z15rms_norm_kernelILi1EEvPKvPK6__halfPvffiibbb,@"STO_CUDA_ENTRY STV_DEFAULT"
_Z15rms_norm_kernelILi1EEvPKvPK6__halfPvffiibbb:
.text._Z15rms_norm_kernelILi1EEvPKvPK6__halfPvffiibbb:
        /* <DEDUP_REMOVED lines=17> */
[----:B------:R-:W-:Y:S02]  /*0110*/  IMAD.MOV.U32 R3, RZ, RZ, 0x4 ;  /* 0x00000004ff037424 */ /* 0x000fe400078e00ff */
[----:B-1----:R-:W-:-:S04]  /*0120*/  IMAD R2, R4, c[0x0][0x184], RZ ;  /* 0x0000610004027a24 */ /* 0x002fc800078e02ff */
[----:B------:R-:W-:-:S06]  /*0130*/  IMAD.WIDE R2, R2, R3, c[0x0][0x160] ;  /* 0x0000580002027625 */ /* 0x000fcc00078e0203 */
[----:B------:R-:W-:-:S06]  /*0140*/  IMAD.WIDE R2, R0, 0x8, R2 ;  /* 0x0000000800027825 */ /* 0x000fcc00078e0202 */
[----:B------:R-:W2:Y:S02]  /*0150*/  LDG.E.64.CONSTANT R2, [R2.64] ;  /* 0x0000000602027981 */ /* 0x000ea4000c1e9b00 */
[----:B--2---:R-:W-:-:S04]  /*0160*/  FFMA.FTZ R8, R2, R2, RZ ;  /* 0x0000000202087223 */ /* 0x004fc800000100ff */
[----:B------:R-:W-:Y:S01]  /*0170*/  FFMA.FTZ R7, R3, R3, R8 ;  /* 0x0000000303077223 */ /* 0x000fe20000010008 */
[----:B------:R-:W-:Y:S05]  /*0180*/  BRA `(.L_x_137) ;  /* 0x0000014000007947 */ /* 0x000fea0003800000 */
.L_x_136:
[----:B------:R-:W-:Y:S01]  /*0190*/  ULDC UR4, c[0x0][0x184] ;  /* 0x0000610000047ab9 */ /* 0x000fe20000000800 */
[----:B------:R-:W-:Y:S01]  /*01a0*/  LOP3.LUT R3, R6, 0xffffffe0, RZ, 0xc0, !PT ;  /* 0xffffffe006037812 */ /* 0x000fe200078ec0ff */
[----:B------:R-:W-:-:S03]  /*01b0*/  ULEA.HI UR4, UR4, UR4, URZ, 0x1 ;  /* 0x0000000404047291 */ /* 0x000fc6000f8f083f */
[----:B------:R-:W-:Y:S01]  /*01c0*/  LOP3.LUT R0, R3, 0x1f, R6, 0xf8, !PT ;  /* 0x0000001f03007812 */ /* 0x000fe200078ef806 */
[----:B------:R-:W-:-:S06]  /*01d0*/  USHF.R.S32.HI UR4, URZ, 0x1, UR4 ;  /* 0x000000013f047899 */ /* 0x000fcc0008011404 */
[----:B------:R-:W-:-:S13]  /*01e0*/  ISETP.GE.AND P0, PT, R0, UR4, PT ;  /* 0x0000000400007c0c */ /* 0x000fda000bf06270 */
[----:B------:R-:W-:Y:S05]  /*01f0*/  @P0 BRA `(.L_x_137) ;  /* 0x000000d000000947 */ /* 0x000fea0003800000 */
[----:B------:R-:W-:Y:S01]  /*0200*/  HFMA2.MMA R2, -RZ, RZ, 0, 1.1920928955078125e-07 ;  /* 0x00000002ff027435 */ /* 0x000fe200000001ff */
[----:B-1----:R-:W-:-:S09]  /*0210*/  IMAD R3, R4, c[0x0][0x184], RZ ;  /* 0x0000610004037a24 */ /* 0x002fd200078e02ff */
[----:B------:R-:W-:-:S06]  /*0220*/  IMAD.WIDE R2, R3, R2, c[0x0][0x160] ;  /* 0x0000580003027625 */ /* 0x000fcc00078e0202 */
[----:B------:R-:W-:-:S06]  /*0230*/  IMAD.WIDE R8, R0, 0x4, R2 ;  /* 0x0000000400087825 */ /* 0x000fcc00078e0202 */
[----:B------:R-:W2:Y:S02]  /*0240*/  LDG.E.CONSTANT R8, [R8.64] ;  /* 0x0000000608087981 */ /* 0x000ea4000c1e9900 */
[--C-:B--2---:R-:W-:Y:S02]  /*0250*/  HADD2.F32 R2, -RZ, R8.reuse.H0_H0 ;  /* 0x20000008ff027230 */ /* 0x104fe40000004100 */
[----:B------:R-:W-:-:S03]  /*0260*/  HADD2.F32 R3, -RZ, R8.H1_H1 ;  /* 0x30000008ff037230 */ /* 0x000fc60000004100 */
[----:B------:R-:W-:Y:S02]  /*0270*/  FMNMX.FTZ R2, R2, 65504, PT ;  /* 0x477fe00002027809 */ /* 0x000fe40003810000 */
[----:B------:R-:W-:Y:S02]  /*0280*/  FMNMX.FTZ R3, R3, 65504, PT ;  /* 0x477fe00003037809 */ /* 0x000fe40003810000 */
[----:B------:R-:W-:Y:S02]  /*0290*/  FMNMX.FTZ R2, R2, -65504, !PT ;  /* 0xc77fe00002027809 */ /* 0x000fe40007810000 */
[----:B------:R-:W-:-:S03]  /*02a0*/  FMNMX.FTZ R3, R3, -65504, !PT ;  /* 0xc77fe00003037809 */ /* 0x000fc60007810000 */
[----:B------:R-:W-:-:S04]  /*02b0*/  FFMA.FTZ R10, R2, R2, RZ ;  /* 0x00000002020a7223 */ /* 0x000fc800000100ff */
[----:B------:R-:W-:Y:S02]  /*02c0*/  FFMA.FTZ R7, R3, R3, R10 ;  /* 0x0000000303077223 */ /* 0x000fe4000001000a */
.L_x_137:
[----:B------:R-:W-:Y:S05]  /*02d0*/  BSYNC B0 ;  /* 0x0000000000007941 */ /* 0x000fea0003800000 */
.L_x_135:
[----:B------:R-:W-:Y:S01]  /*02e0*/  IMAD.MOV.U32 R8, RZ, RZ, 0x20 ;  /* 0x00000020ff087424 */ /* 0x000fe200078e00ff */
[----:B------:R-:W-:-:S04]  /*02f0*/  MOV R9, 0x20 ;  /* 0x0000002000097802 */ /* 0x000fc80000000f00 */
.L_x_138:
[C---:B------:R-:W-:Y:S02]  /*0300*/  LEA.HI R10, R9.reuse, R9, RZ, 0x1 ;  /* 0x00000009090a7211 */ /* 0x040fe400078f08ff */
[----:B------:R-:W-:Y:S02]  /*0310*/  ISETP.GT.AND P1, PT, R9, 0x3, PT ;  /* 0x000000030900780c */ /* 0x000fe40003f24270 */
[----:B------:R-:W-:-:S05]  /*0320*/  SHF.R.S32.HI R10, RZ, 0x1, R10 ;  /* 0x00000001ff0a7819 */ /* 0x000fca000001140a */
[----:B------:R-:W0:Y:S01]  /*0330*/  SHFL.BFLY PT, R12, R7, R10, 0x1f ;  /* 0x0c001f0a070c7589 */ /* 0x000e2200000e0000 */
[----:B------:R-:W-:Y:S02]  /*0340*/  IMAD.MOV.U32 R9, RZ, RZ, R10 ;  /* 0x000000ffff097224 */ /* 0x000fe400078e000a */
[----:B0-----:R-:W-:-:S03]  /*0350*/  FADD.FTZ R7, R12, R7 ;  /* 0x000000070c077221 */ /* 0x001fc60000010000 */
[----:B------:R-:W-:Y:S05]  /*0360*/  @P1 BRA `(.L_x_138) ;  /* 0xffffff9000001947 */ /* 0x000fea000383ffff */
[----:B------:R-:W-:-:S13]  /*0370*/  ISETP.NE.AND P1, PT, R5, RZ, PT ;  /* 0x000000ff0500720c */ /* 0x000fda0003f25270 */
[----:B------:R-:W-:-:S04]  /*0380*/  @!P1 SHF.R.U32.HI R6, RZ, 0x3, R6 ;  /* 0x00000003ff069819 */ /* 0x000fc80000011606 */
[----:B------:R-:W-:-:S05]  /*0390*/  @!P1 LOP3.LUT R6, R6, 0x1ffffffc, RZ, 0xc0, !PT ;  /* 0x1ffffffc06069812 */ /* 0x000fca00078ec0ff */
[----:B------:R0:W-:Y:S04]  /*03a0*/  @!P1 STS [R6], R7 ;  /* 0x0000000706009388 */ /* 0x0001e80000000800 */
[----:B------:R-:W-:Y:S06]  /*03b0*/  BAR.SYNC.DEFER_BLOCKING 0x0 ;  /* 0x0000000000007b1d */ /* 0x000fec0000010000 */
[----:B0-----:R-:W2:Y:S02]  /*03c0*/  LDS R5, [R5.X4] ;  /* 0x0000000005057984 */ /* 0x001ea40000004800 */
.L_x_139:
[C---:B------:R-:W-:Y:S02]  /*03d0*/  LEA.HI R6, R8.reuse, R8, RZ, 0x1 ;  /* 0x0000000808067211 */ /* 0x040fe400078f08ff */
[----:B------:R-:W-:-:S02]  /*03e0*/  ISETP.GT.AND P1, PT, R8, 0x3, PT ;  /* 0x000000030800780c */ /* 0x000fc40003f24270 */
[----:B------:R-:W-:-:S04]  /*03f0*/  SHF.R.S32.HI R6, RZ, 0x1, R6 ;  /* 0x00000001ff067819 */ /* 0x000fc80000011406 */
[----:B------:R-:W-:Y:S01]  /*0400*/  MOV R8, R6 ;  /* 0x0000000600087202 */ /* 0x000fe20000000f00 */
[----:B--2---:R-:W0:Y:S02]  /*0410*/  SHFL.BFLY PT, R10, R5, R6, 0x1f ;  /* 0x0c001f06050a7589 */ /* 0x004e2400000e0000 */
[----:B0-----:R-:W-:-:S04]  /*0420*/  FADD.FTZ R5, R10, R5 ;  /* 0x000000050a057221 */ /* 0x001fc80000010000 */
[----:B------:R-:W-:Y:S05]  /*0430*/  @P1 BRA `(.L_x_139) ;  /* 0xffffff9000001947 */ /* 0x000fea000383ffff */
[----:B------:R-:W-:Y:S01]  /*0440*/  IMAD.MOV.U32 R6, RZ, RZ, c[0x0][0x17c] ;  /* 0x00005f00ff067624 */ /* 0x000fe200078e00ff */
[----:B------:R-:W-:Y:S01]  /*0450*/  ULDC.S8 UR4, c[0x0][0x18a] ;  /* 0x0000628000047ab9 */ /* 0x000fe20000000200 */
[----:B------:R-:W-:Y:S01]  /*0460*/  HFMA2.MMA R7, -RZ, RZ, 0, 2.384185791015625e-07 ;  /* 0x00000004ff077435 */ /* 0x000fe200000001ff */
[----:B------:R-:W-:Y:S01]  /*0470*/  ISETP.NE.AND P1, PT, RZ, UR4, PT ;  /* 0x00000004ff007c0c */ /* 0x000fe2000bf25270 */
[----:B------:R-:W-:Y:S01]  /*0480*/  FFMA.FTZ R5, R5, R6, c[0x0][0x178] ;  /* 0x00005e0005057623 */ /* 0x000fe20000010006 */
[----:B------:R-:W-:-:S05]  /*0490*/  SHF.R.S32.HI R11, RZ, 0x1f, R0 ;  /* 0x0000001fff0b7819 */ /* 0x000fca0000011400 */
[----:B------:R-:W0:Y:S02]  /*04a0*/  MUFU.RSQ R5, R5 ;  /* 0x0000000500057308 */ /* 0x000e240000001400 */
[----:B------:R-:W-:-:S04]  /*04b0*/  IMAD.WIDE R8, R0, R7, c[0x0][0x168] ;  /* 0x00005a0000087625 */ /* 0x000fc800078e0207 */
[----:B------:R-:W-:Y:S05]  /*04c0*/  @!P1 BRA `(.L_x_140) ;  /* 0x0000014000009947 */ /* 0x000fea0003800000 */
[----:B------:R-:W-:Y:S05]  /*04d0*/  @P0 EXIT ;  /* 0x000000000000094d */ /* 0x000fea0003800000 */
[----:B------:R-:W-:Y:S01]  /*04e0*/  ULDC.S8 UR4, c[0x0][0x188] ;  /* 0x0000620000047ab9 */ /* 0x000fe20000000200 */
[----:B-1----:R-:W-:Y:S01]  /*04f0*/  IMAD R6, R4, c[0x0][0x184], RZ ;  /* 0x0000610004067a24 */ /* 0x002fe200078e02ff */
[----:B------:R-:W2:Y:S01]  /*0500*/  LDG.E.CONSTANT R8, [R8.64] ;  /* 0x0000000608087981 */ /* 0x000ea2000c1e9900 */
[----:B------:R-:W-:Y:S02]  /*0510*/  ISETP.NE.AND P0, PT, RZ, UR4, PT ;  /* 0x00000004ff007c0c */ /* 0x000fe4000bf05270 */
[----:B------:R-:W-:-:S06]  /*0520*/  IMAD.WIDE R6, R6, R7, c[0x0][0x170] ;  /* 0x00005c0006067625 */ /* 0x000fcc00078e0207 */
[----:B------:R-:W-:-:S05]  /*0530*/  IMAD.WIDE R6, R0, 0x8, R6 ;  /* 0x0000000800067825 */ /* 0x000fca00078e0206 */
[----:B------:R-:W3:Y:S01]  /*0540*/  @P0 LDG.E.64 R12, [R6.64] ;  /* 0x00000006060c0981 */ /* 0x000ee2000c1e1b00 */
[--C-:B--2---:R-:W-:Y:S02]  /*0550*/  HADD2.F32 R0, -RZ, R8.reuse.H1_H1 ;  /* 0x30000008ff007230 */ /* 0x104fe40000004100 */
[----:B------:R-:W-:-:S03]  /*0560*/  HADD2.F32 R11, -RZ, R8.H0_H0 ;  /* 0x20000008ff0b7230 */ /* 0x000fc60000004100 */
[----:B------:R-:W-:Y:S02]  /*0570*/  FMUL.FTZ R0, R0, R3 ;  /* 0x0000000300007220 */ /* 0x000fe40000410000 */
[----:B------:R-:W-:Y:S02]  /*0580*/  FMUL.FTZ R2, R11, R2 ;  /* 0x000000020b027220 */ /* 0x000fe40000410000 */
[C---:B0-----:R-:W-:Y:S02]  /*0590*/  FMUL.FTZ R3, R5.reuse, R0 ;  /* 0x0000000005037220 */ /* 0x041fe40000410000 */
[----:B------:R-:W-:Y:S02]  /*05a0*/  FMUL.FTZ R2, R5, R2 ;  /* 0x0000000205027220 */ /* 0x000fe40000410000 */
[----:B---3--:R-:W-:Y:S02]  /*05b0*/  @P0 FADD.FTZ R13, R3, R13 ;  /* 0x0000000d030d0221 */ /* 0x008fe40000010000 */
[----:B------:R-:W-:-:S05]  /*05c0*/  @P0 FADD.FTZ R12, R2, R12 ;  /* 0x0000000c020c0221 */ /* 0x000fca0000010000 */
[----:B------:R0:W-:Y:S01]  /*05d0*/  @P0 STG.E.64 [R6.64], R12 ;  /* 0x0000000c06000986 */ /* 0x0001e2000c101b06 */
[----:B------:R-:W-:Y:S05]  /*05e0*/  @P0 EXIT ;  /* 0x000000000000094d */ /* 0x000fea0003800000 */
[----:B------:R-:W-:Y:S01]  /*05f0*/  STG.E.64 [R6.64], R2 ;  /* 0x0000000206007986 */ /* 0x000fe2000c101b06 */
[----:B------:R-:W-:Y:S05]  /*0600*/  EXIT ;  /* 0x000000000000794d */ /* 0x000fea0003800000 */
.L_x_140:
[----:B-1----:R-:W-:Y:S02]  /*0610*/  IMAD R6, R4, c[0x0][0x184], RZ ;  /* 0x0000610004067a24 */ /* 0x002fe400078e02ff */
[----:B------:R-:W-:Y:S01]  /*0620*/  IMAD.MOV.U32 R7, RZ, RZ, 0x2 ;  /* 0x00000002ff077424 */ /* 0x000fe200078e00ff */
[----:B------:R-:W-:Y:S06]  /*0630*/  @P0 EXIT ;  /* 0x000000000000094d */ /* 0x000fec0003800000 */
[----:B------:R-:W2:Y:S01]  /*0640*/  LDG.E.CONSTANT R8, [R8.64] ;  /* 0x0000000608087981 */ /* 0x000ea2000c1e9900 */
[----:B------:R-:W-:Y:S01]  /*0650*/  ULDC.S8 UR4, c[0x0][0x188] ;  /* 0x0000620000047ab9 */ /* 0x000fe20000000200 */
[----:B------:R-:W-:Y:S01]  /*0660*/  IMAD.WIDE R6, R6, R7, c[0x0][0x170] ;  /* 0x00005c0006067625 */ /* 0x000fe200078e0207 */
[----:B------:R-:W-:-:S04]  /*0670*/  ISETP.NE.AND P1, PT, RZ, UR4, PT ;  /* 0x00000004ff007c0c */ /* 0x000fc8000bf25270 */
[----:B------:R-:W-:-:S04]  /*0680*/  LEA R6, P0, R0, R6, 0x2 ;  /* 0x0000000600067211 */ /* 0x000fc800078010ff */
[----:B------:R-:W-:-:S05]  /*0690*/  LEA.HI.X R7, R0, R7, R11, 0x2, P0 ;  /* 0x0000000700077211 */ /* 0x000fca00000f140b */
[----:B------:R-:W3:Y:S01]  /*06a0*/  @P1 LDG.E R0, [R6.64] ;  /* 0x0000000606001981 */ /* 0x000ee2000c1e1900 */
[--C-:B--2---:R-:W-:Y:S02]  /*06b0*/  HADD2.F32 R11, -RZ, R8.reuse.H0_H0 ;  /* 0x20000008ff0b7230 */ /* 0x104fe40000004100 */
[----:B------:R-:W-:-:S03]  /*06c0*/  HADD2.F32 R4, -RZ, R8.H1_H1 ;  /* 0x30000008ff047230 */ /* 0x000fc60000004100 */
[----:B------:R-:W-:Y:S02]  /*06d0*/  FMUL.FTZ R2, R11, R2 ;  /* 0x000000020b027220 */ /* 0x000fe40000410000 */
[----:B------:R-:W-:Y:S02]  /*06e0*/  FMUL.FTZ R4, R4, R3 ;  /* 0x0000000304047220 */ /* 0x000fe40000410000 */
[C---:B0-----:R-:W-:Y:S02]  /*06f0*/  FMUL.FTZ R2, R5.reuse, R2 ;  /* 0x0000000205027220 */ /* 0x041fe40000410000 */
[----:B------:R-:W-:-:S05]  /*0700*/  FMUL.FTZ R5, R5, R4 ;  /* 0x0000000405057220 */ /* 0x000fca0000410000 */
[----:B------:R-:W-:-:S06]  /*0710*/  @P1 F2FP.PACK_AB R3, R5, R2 ;  /* 0x000000020503123e */ /* 0x000fcc00000000ff */
[----:B---3--:R-:W-:-:S07]  /*0720*/  @P1 HFMA2.MMA R3, R0, 1, 1, R3 ;  /* 0x3c003c0000031835 */ /* 0x008fce0000000003 */
[----:B------:R0:W-:Y:S01]  /*0730*/  @P1 STG.E [R6.64], R3 ;  /* 0x0000000306001986 */ /* 0x0001e2000c101906 */
[----:B------:R-:W-:Y:S05]  /*0740*/  @P1 EXIT ;  /* 0x000000000000194d */ /* 0x000fea0003800000 */
[----:B0-----:R-:W-:-:S05]  /*0750*/  F2FP.PACK_AB R3, R5, R2 ;  /* 0x000000020503723e */ /* 0x001fca00000000ff */
[----:B------:R-:W-:Y:S01]  /*0760*/  STG.E [R6.64], R3 ;  /* 0x0000000306007986 */ /* 0x000fe2000c101906 */
[----:B------:R-:W-:Y:S05]  /*0770*/  EXIT ;  /* 0x000000000000794d */ /* 0x000fea0003800000 */
.L_x_141:
        /* <DEDUP_REMOVED lines=16> */
.L_x_157:


//--------------------- .nv.shared._Z15rms_norm_kernelILi16EEvPKvPK6__halfPvffiibbb --------------------------
	.section	.nv.shared._Z15rms_norm_kernelILi16EEvPKvPK6__halfPvffiibbb,"aw",@nobits
	.sectionflags	@""
	.align	4
.nv.shared._Z15rms_norm_kernelILi16EEvPKvPK6__halfPvffiibbb:
	.zero		128


//--------------------- .nv.global                --------------------------
	.section	.nv.global,"aw",@nobits
.nv.global:
	.type		_ZN42_INTERNAL_770ce549_11_rms_norm_cu_61e2bd344cuda3std3__48in_placeE,@object
	.size		_ZN42_INTERNAL_770ce549_11_rms_norm_cu_61e2bd344cuda3std3__48in_placeE,(_ZN42_INTERNAL_770ce549_11_rms_norm_cu_61e2bd344cuda3std6ranges3__45__cpo8distanceE - _ZN42_INTERNAL_770ce549_11_rms_norm_cu_61e2bd344cuda3std3__48in_placeE)
_ZN42_INTERNAL_770ce549_11_rms_norm_cu_61e2bd344cuda3std3__48in_placeE:
	.zero		1
	.type		_ZN42_INTERNAL_770ce549_11_rms_norm_cu_61e2bd344cuda3std6ranges3__45__cpo8distanceE,@object
	.size		_ZN42_INTERNAL_770ce549_11_rms_norm_cu_61e2bd344cuda3std6ranges3__45__cpo8distanceE,(_ZN42_INTERNAL_770ce549_11_rms_norm_cu_61e2bd344cuda3std3__45__cpo6cbeginE - _ZN42_INTERNAL_770ce549_11_rms_norm_cu_61e2bd344cuda3std6ranges3__45__cpo8distanceE)
_ZN42_INTERNAL_770ce549_11_rms_norm_cu_61e2bd344cuda3std6ranges3__45__cpo8distanceE:
	.zero		1
	.type		_ZN42_INTERNAL_770ce549_11_rms_norm_cu_61e2bd344cuda3std3__45__cpo6cbeginE,@object
	.size		_ZN42_INTERNAL_770ce549_11_rms_norm_cu_61e2bd344cuda3std3__45__cpo6cbeginE,(_ZN42_INTERNAL_770ce549_11_rms_norm_cu_61e2bd344cuda3std6ranges3__45__cpo7advanceE - _ZN42_INTERNAL_770ce549_11_rms_norm_cu_61e2bd344cuda3std3__45__cpo6cbeginE)
_ZN42_INTERNAL_770ce549_11_rms_norm_cu_61e2bd344cuda3std3__45__cpo6cbeginE:
	.zero		1
	.type		_ZN42_INTERNAL_770ce549_11_rms_norm_cu_61e2bd344cuda3std6ranges3__45__cpo7advanceE,@object
	.size		_ZN42_INTERNAL_770ce549_11_rms_norm_cu_61e2bd344cuda3std6ranges3__45__cpo7advanceE,(_ZN42_INTERNAL_770ce549_11_rms_norm_cu_61e2bd344cuda3std3__45__cpo7crbeginE - _ZN42_INTERNAL_770ce549_11_rms_norm_cu_61e2bd344cuda3std6ranges3__45__cpo7advanceE)
_ZN42_INTERNAL_770ce549_11_rms_norm_cu_61e2bd344cuda3std6ranges3__45__cpo7advanceE:
	.zero		1
	.type		_ZN42_INTERNAL_770ce549_11_rms_norm_cu_61e2bd344cuda3std3__45__cpo7crbeginE,@object
	.size		_ZN42_INTERNAL_770ce549_11_rms_norm_cu_61e2bd344cuda3std3__45__cpo7crbeginE,(_ZN42_INTERNAL_770ce549_11_rms_norm_cu_61e2bd344cuda3std6ranges3__45__cpo4dataE - _ZN42_INTERNAL_770ce549_11_rms_norm_cu_61e2bd344cuda3std3__45__cpo7crbeginE)
_ZN42_INTERNAL_770ce549_11_rms_norm_cu_61e2bd344cuda3std3__45__cpo7crbeginE:
	.zero		1
	.type		_ZN42_INTERNAL_770ce549_11_rms_norm_cu_61e2bd344cuda3std6ranges3__45__cpo4dataE,@object
	.size		_ZN42_INTERNAL_770ce549_11_rms_norm_cu_61e2bd344cuda3std6ranges3__45__cpo4dataE,(_ZN42_INTERNAL_770ce549_11_rms_norm_cu_61e2bd344cuda3std6ranges3__45__cpo5beginE - _ZN42_INTERNAL_770ce549_11_rms_norm_cu_61e2bd344cuda3std6ranges3__45__cpo4dataE)
_ZN42_INTERNAL_770ce549_11_rms_norm_cu_61e2bd344cuda3std6ranges3__45__cpo4dataE:
	.zero		1
	.type		_ZN42_INTERNAL_770ce549_11_rms_norm_cu_61e2bd344cuda3std6ranges3__45__cpo5beginE,@object
	.size		_ZN42_INTERNAL_770ce549_11_rms_norm_cu_61e2bd344cuda3std6ranges3__45__cpo5beginE,(_ZN42_INTERNAL_770ce549_11_rms_norm_cu_61e2bd344cuda3std3__444_GLOBAL__N__770ce549_11_rms_norm_cu_61e2bd346ignoreE - _ZN42_INTERNAL_770ce549_11_rms_norm_cu_61e2bd344cuda3std6ranges3__45__cpo5beginE)
_ZN42_INTERNAL_770ce549_11_rms_norm_cu_61e2bd344cuda3std6ranges3__45__cpo5beginE:
	.zero		1
	.type		_ZN42_INTERNAL_770ce549_11_rms_norm_cu_61e2bd344cuda3std3__444_GLOBAL__N__770ce549_11_rms_norm_cu_61e2bd346ignoreE,@object
	.size		_ZN42_INTERNAL_770ce549_11_rms_norm_cu_61e2bd344cuda3std3__444_GLOBAL__N__770ce549_11_rms_norm_cu_61e2bd346ignoreE,(_ZN42_INTERNAL_770ce549_11_rms_norm_cu_61e2bd344cuda3std6ranges3__45__cpo4sizeE - _ZN42_INTERNAL_770ce549_11_rms_norm_cu_61e2bd344cuda3std3__444_GLOBAL__N__770ce549_11_rms_norm_cu_61e2bd346ignoreE)
_ZN42_INTERNAL_770ce549_11_rms_norm_cu_61e2bd344cuda3std3__444_GLOBAL__N__770ce549_11_rms_norm_cu_61e2bd346ignoreE:
	.zero		1
	.type		_ZN42_INTERNAL_770ce549_11_rms_norm_cu_61e2bd344cuda3std6ranges3__45__cpo4sizeE,@object
	.size		_ZN42_INTERNAL_770ce549_11_rms_norm_cu_61e2bd344cuda3std6ranges3__45__cpo4sizeE,(_ZN42_INTERNAL_770ce549_11_rms_norm_cu_61e2bd344cuda3std3__45__cpo5beginE - _ZN42_INTERNAL_770ce549_11_rms_norm_cu_61e2bd344cuda3std6ranges3__45__cpo4sizeE)
_ZN42_INTERNAL_770ce549_11_rms_norm_cu_61e2bd344cuda3std6ranges3__45__cpo4sizeE:
	.zero		1
	.type		_ZN42_INTERNAL_770ce549_11_rms_norm_cu_61e2bd344cuda3std3__45__cpo5beginE,@object
	.size		_ZN42_INTERNAL_770ce549_11_rms_norm_cu_61e2bd344cuda3std3__45__cpo5beginE,(_ZN42_INTERNAL_770ce549_11_rms_norm_cu_61e2bd344cuda3std6ranges3__45__cpo6cbeginE - _ZN42_INTERNAL_770ce549_11_rms_norm_cu_61e2bd344cuda3std3__45__cpo5beginE)
_ZN42_INTERNAL_770ce549_11_rms_norm_cu_61e2bd344cuda3std3__45__cpo5beginE:
	.zero		1
	.type		_ZN42_INTERNAL_770ce549_11_rms_norm_cu_61e2bd344cuda3std6ranges3__45__cpo6cbeginE,@object
	.size		_ZN42_INTERNAL_770ce549_11_rms_norm_cu_61e2bd344cuda3std6ranges3__45__cpo6cbeginE,(_ZN42_INTERNAL_770ce549_11_rms_norm_cu_61e2bd344cuda3std3__45__cpo6rbeginE - _ZN42_INTERNAL_770ce549_11_rms_norm_cu_61e2bd344cuda3std6ranges3__45__cpo6cbeginE)
_ZN42_INTERNAL_770ce549_11_rms_norm_cu_61e2bd344cuda3std6ranges3__45__cpo6cbeginE:
	.zero		1
	.type		_ZN42_INTERNAL_770ce549_11_rms_norm_cu_61e2bd344cuda3std3__45__cpo6rbeginE,@object
	.size		_ZN42_INTERNAL_770ce549_11_rms_norm_cu_61e2bd344cuda3std3__45__cpo6rbeginE,(_ZN42_INTERNAL_770ce549_11_rms_norm_cu_61e2bd344cuda3std6ranges3__45__cpo4nextE - _ZN42_INTERNAL_770ce549_11_rms_norm_cu_61e2bd344cuda3std3__45__cpo6rbeginE)
_ZN42_INTERNAL_770ce549_11_rms_norm_cu_61e2bd344cuda3std3__45__cpo6rbeginE:
	.zero		1
	.type		_ZN42_INTERNAL_770ce549_11_rms_norm_cu_61e2bd344cuda3std6ranges3__45__cpo4nextE,@object
	.size		_ZN42_INTERNAL_770ce549_11_rms_norm_cu_61e2bd344cuda3std6ranges3__45__cpo4nextE,(_ZN42_INTERNAL_770ce549_11_rms_norm_cu_61e2bd344cuda3std6ranges3__45__cpo4swapE - _ZN42_INTERNAL_770ce549_11_rms_norm_cu_61e2bd344cuda3std6ranges3__45__cpo4nextE)
_ZN42_INTERNAL_770ce549_11_rms_norm_cu_61e2bd344cuda3std6ranges3__45__cpo4nextE:
	.zero		1
	.type		_ZN42_INTERNAL_770ce549_11_rms_norm_cu_61e2bd344cuda3std6ranges3__45__cpo4swapE,@object
	.size		_ZN42_INTERNAL_770ce549_11_rms_norm_cu_61e2bd344cuda3std6ranges3__45__cpo4swapE,(_ZN42_INTERNAL_770ce549_11_rms_norm_cu_61e2bd344cuda3std3__420unreachable_sentinelE - _ZN42_INTERNAL_770ce549_11_rms_norm_cu_61e2bd344cuda3std6ranges3__45__cpo4swapE)
_ZN42_INTERNAL_770ce549_11_rms_norm_cu_61e2bd344cuda3std6ranges3__45__cpo4swapE:
	.zero		1
	.type		_ZN42_INTERNAL_770ce549_11_rms_norm_cu_61e2bd344cuda3std3__420unreachable_sentinelE,@object
	.size		_ZN42_INTERNAL_770ce549_11_rms_norm_cu_61e2bd344cuda3std3__420unreachable_sentinelE,(_ZN42_INTERNAL_770ce549_11_rms_norm_cu_61e2bd346thrust23THRUST_300001_SM_800_NS6system6detail10sequential3seqE - _ZN42_INTERNAL_770ce549_11_rms_norm_cu_61e2bd344cuda3std3__420unreachable_sentinelE)
_ZN42_INTERNAL_770ce549_11_rms_norm_cu_61e2bd344cuda3std3__420unreachable_sentinelE:
	.zero		1
	.type		_ZN42_INTERNAL_770ce549_11_rms_norm_cu_61e2bd346thrust23THRUST_300001_SM_800_NS6system6detail10sequential3seqE,@object
	.size		_ZN42_INTERNAL_770ce549_11_rms_norm_cu_61e2bd346thrust23THRUST_300001_SM_800_NS6system6detail10sequential3seqE,(_ZN42_INTERNAL_770ce549_11_rms_norm_cu_61e2bd344cuda3std3__45__cpo4cendE - _ZN42_INTERNAL_770ce549_11_rms_norm_cu_61e2bd346thrust23THRUST_300001_SM_800_NS6system6detail10sequential3seqE)
_ZN42_INTERNAL_770ce549_11_rms_norm_cu_61e2bd346thrust23THRUST_300001_SM_800_NS6system6detail10sequential3seqE:
	.zero		1
	.type		_ZN42_INTERNAL_770ce549_11_rms_norm_cu_61e2bd344cuda3std3__45__cpo4cendE,@object
	.size		_ZN42_INTERNAL_770ce549_11_rms_norm_cu_61e2bd344cuda3std3__45__cpo4cendE,(_ZN42_INTERNAL_770ce549_11_rms_norm_cu_61e2bd344cuda3std6ranges3__45__cpo9iter_swapE - _ZN42_INTERNAL_770ce549_11_rms_norm_cu_61e2bd344cuda3std3__45__cpo4cendE)
_ZN42_INTERNAL_770ce549_11_rms_norm_cu_61e2bd344cuda3std3__45__cpo4cendE:
	.zero		1
	.type		_ZN42_INTERNAL_770ce549_11_rms_norm_cu_61e2bd344cuda3std6ranges3__45__cpo9iter_swapE,@object
	.size		_ZN42_INTERNAL_770ce549_11_rms_norm_cu_61e2bd344cuda3std6ranges3__45__cpo9iter_swapE,(_ZN42_INTERNAL_770ce549_11_rms_norm_cu_61e2bd344cuda3std3__45__cpo5crendE - _ZN42_INTERNAL_770ce549_11_rms_norm_cu_61e2bd344cuda3std6ranges3__45__cpo9iter_swapE)
_ZN42_INTERNAL_770ce549_11_rms_norm_cu_61e2bd344cuda3std6ranges3__45__cpo9iter_swapE:
	.zero		1
	.type		_ZN42_INTERNAL_770ce549_11_rms_norm_cu_61e2bd344cuda3std3__45__cpo5crendE,@object
	.size		_ZN42_INTERNAL_770ce549_11_rms_norm_cu_61e2bd344cuda3std3__45__cpo5crendE,(_ZN42_INTERNAL_770ce549_11_rms_norm_cu_61e2bd344cuda3std6ranges3__45__cpo5cdataE - _ZN42_INTERNAL_770ce549_11_rms_norm_cu_61e2bd344cuda3std3__45__cpo5crendE)
_ZN42_INTERNAL_770ce549_11_rms_norm_cu_61e2bd344cuda3std3__45__cpo5crendE:
	.zero		1
	.type		_ZN42_INTERNAL_770ce549_11_rms_norm_cu_61e2bd344cuda3std6ranges3__45__cpo5cdataE,@object
	.size		_ZN42_INTERNAL_770ce549_11_rms_norm_cu_61e2bd344cuda3std6ranges3__45__cpo5cdataE,(_ZN42_INTERNAL_770ce549_11_rms_norm_cu_61e2bd344cuda3std6ranges3__45__cpo3endE - _ZN42_INTERNAL_770ce549_11_rms_norm_cu_61e2bd344cuda3std6ranges3__45__cpo5cdataE)
_ZN42_INTERNAL_770ce549_11_rms_norm_cu_61e2bd344cuda3std6ranges3__45__cpo5cdataE:
	.zero		1
	.type		_ZN42_INTERNAL_770ce549_11_rms_norm_cu_61e2bd344cuda3std6ranges3__45__cpo3endE,@object
	.size		_ZN42_INTERNAL_770ce549_11_rms_norm_cu_61e2bd344cuda3std6ranges3__45__cpo3endE,(_ZN42_INTERNAL_770ce549_11_rms_norm_cu_61e2bd344cuda3std3__419piecewise_constructE - _ZN42_INTERNAL_770ce549_11_rms_norm_cu_61e2bd344cuda3std6ranges3__45__cpo3endE)
_ZN42_INTERNAL_770ce549_11_rms_norm_cu_61e2bd344cuda3std6ranges3__45__cpo3endE:
	.zero		1
	.type		_ZN42_INTERNAL_770ce549_11_rms_norm_cu_61e2bd344cuda3std3__419piecewise_constructE,@object
	.size		_ZN42_INTERNAL_770ce549_11_rms_norm_cu_61e2bd344cuda3std3__419piecewise_constructE,(_ZN42_INTERNAL_770ce549_11_rms_norm_cu_61e2bd344cuda3std6ranges3__45__cpo5ssizeE - _ZN42_INTERNAL_770ce549_11_rms_norm_cu_61e2bd344cuda3std3__419piecewise_constructE)
_ZN42_INTERNAL_770ce549_11_rms_norm_cu_61e2bd344cuda3std3__419piecewise_constructE:
	.zero		1
	.type		_ZN42_INTERNAL_770ce549_11_rms_norm_cu_61e2bd344cuda3std6ranges3__45__cpo5ssizeE,@object
	.size		_ZN42_INTERNAL_770ce549_11_rms_norm_cu_61e2bd344cuda3std6ranges3__45__cpo5ssizeE,(_ZN42_INTERNAL_770ce549_11_rms_norm_cu_61e2bd344cuda3std3__45__cpo3endE - _ZN42_INTERNAL_770ce549_11_rms_norm_cu_61e2bd344cuda3std6ranges3__45__cpo5ssizeE)
_ZN42_INTERNAL_770ce549_11_rms_norm_cu_61e2bd344cuda3std6ranges3__45__cpo5ssizeE:
	.zero		1
	.type		_ZN42_INTERNAL_770ce549_11_rms_norm_cu_61e2bd344cuda3std3__45__cpo3endE,@object
	.size		_ZN42_INTERNAL_770ce549_11_rms_norm_cu_61e2bd344cuda3std3__45__cpo3endE,(_ZN42_INTERNAL_770ce549_11_rms_norm_cu_61e2bd344cuda3std6ranges3__45__cpo4cendE - _ZN42_INTERNAL_770ce549_11_rms_norm_cu_61e2bd344cuda3std3__45__cpo3endE)
_ZN42_INTERNAL_770ce549_11_rms_norm_cu_61e2bd344cuda3std3__45__cpo3endE:
	.zero		1
	.type		_ZN42_INTERNAL_770ce549_11_rms_norm_cu_61e2bd344cuda3std6ranges3__45__cpo4cendE,@object
	.size		_ZN42_INTERNAL_770ce549_11_rms_norm_cu_61e2bd344cuda3std6ranges3__45__cpo4cendE,(_ZN42_INTERNAL_770ce549_11_rms_norm_cu_61e2bd344cuda3std3__45__cpo4rendE - _ZN42_INTERNAL_770ce549_11_rms_norm_cu_61e2bd344cuda3std6ranges3__45__cpo4cendE)
_ZN42_INTERNAL_770ce549_11_rms_norm_cu_61e2bd344cuda3std6ranges3__45__cpo4cendE:
	.zero		1
	.type		_ZN42_INTERNAL_770ce549_11_rms_norm_cu_61e2bd344cuda3std3__45__cpo4rendE,@object
	.size		_ZN42_INTERNAL_770ce549_11_rms_norm_cu_61e2bd344cuda3std3__45__cpo4rendE,(_ZN42_INTERNAL_770ce549_11_rms_norm_cu_61e2bd344cuda3std6ranges3__45__cpo4prevE - _ZN42_INTERNAL_770ce549_11_rms_norm_cu_61e2bd344cuda3std3__45__cpo4rendE)
_ZN42_INTERNAL_770ce549_11_rms_norm_cu_61e2bd344cuda3std3__45__cpo4rendE:
	.zero		1
	.type		_ZN42_INTERNAL_770ce549_11_rms_norm_cu_61e2bd344cuda3std6ranges3__45__cpo4prevE,@object
	.size		_ZN42_INTERNAL_770ce549_11_rms_norm_cu_61e2bd344cuda3std6ranges3__45__cpo4prevE,(_ZN42_INTERNAL_770ce549_11_rms_norm_cu_61e2bd344cuda3std6ranges3__45__cpo9iter_moveE - _ZN42_INTERNAL_770ce549_11_rms_norm_cu_61e2bd344cuda3std6ranges3__45__cpo4prevE)
_ZN42_INTERNAL_770ce549_11_rms_norm_cu_61e2bd344cuda3std6ranges3__45__cpo4prevE:
	.zero		1
	.type		_ZN42_INTERNAL_770ce549_11_rms_norm_cu_61e2bd344cuda3std6ranges3__45__cpo9iter_moveE,@object
	.size		_ZN42_INTERNAL_770ce549_11_rms_norm_cu_61e2bd344cuda3std6ranges3__45__cpo9iter_moveE,(.L_13 - _ZN42_INTERNAL_770ce549_11_rms_norm_cu_61e2bd344cuda3std6ranges3__45__cpo9iter_moveE)
_ZN42_INTERNAL_770ce549_11_rms_norm_cu_61e2bd344cuda3std6ranges3__45__cpo9iter_moveE:
	.zero		1
.L_13:


//--------------------- .nv.shared._Z15rms_norm_kernelILi15EEvPKvPK6__halfPvffiibbb --------------------------
	.section	.nv.shared._Z15rms_norm_kernelILi15EEvPKvPK6__halfPvffiibbb,"aw",@nobits
	.sectionflags	@""
	.align	4
.nv.shared._Z15rms_norm_kernelILi15EEvPKvPK6__halfPvffiibbb:
	.zero		128


//--------------------- .nv.shared._Z15rms_norm_kernelILi14EEvPKvPK6__halfPvffiibbb --------------------------
	.section	.nv.shared._Z15rms_norm_kernelILi14EEvPKvPK6__halfPvffiibbb,"aw",@nobits
	.sectionflags	@""
	.align	4
.nv.shared._Z15rms_norm_kernelILi14EEvPKvPK6__halfPvffiibbb:
	.zero		128


//--------------------- .nv.shared._Z15rms_norm_kernelILi13EEvPKvPK6__halfPvffiibbb --------------------------
	.section	.nv.shared._Z15rms_norm_kernelILi13EEvPKvPK6__halfPvffiibbb,"aw",@nobits
	.sectionflags	@""
	.align	4
.nv.shared._Z15rms_norm_kernelILi13EEvPKvPK6__halfPvffiibbb:
	.zero		128


//--------------------- .nv.shared._Z15rms_norm_kernelILi12EEvPKvPK6__halfPvffiibbb --------------------------
	.section	.nv.shared._Z15rms_norm_kernelILi12EEvPKvPK6__halfPvffiibbb,"aw",@nobits
	.sectionflags	@""
	.align	4
.nv.shared._Z15rms_norm_kernelILi12EEvPKvPK6__halfPvffiibbb:
	.zero		128


//--------------------- .nv.shared._Z15rms_norm_kernelILi11EEvPKvPK6__halfPvffiibbb --------------------------
	.section	.nv.shared._Z15rms_norm_kernelILi11EEvPKvPK6__halfPvffiibbb,"aw",@nobits
	.sectionflags	@""
	.align	4
.nv.shared._Z15rms_norm_kernelILi11EEvPKvPK6__halfPvffiibbb:
	.zero		128


//--------------------- .nv.shared._Z15rms_norm_kernelILi10EEvPKvPK6__halfPvffiibbb --------------------------
	.section	.nv.shared._Z15rms_norm_kernelILi10EEvPKvPK6__halfPvffiibbb,"aw",@nobits
	.sectionflags	@""
	.align	4
.nv.shared._Z15rms_norm_kernelILi10EEvPKvPK6__halfPvffiibbb:
	.zero		128


//--------------------- .nv.shared._Z15rms_norm_kernelILi9EEvPKvPK6__halfPvffiibbb --------------------------
	.section	.nv.shared._Z15rms_norm_kernelILi9EEvPKvPK6__halfPvffiibbb,"aw",@nobits
	.sectionflags	@""
	.align	4
.nv.shared._Z15rms_norm_kernelILi9EEvPKvPK6__halfPvffiibbb:
	.zero		128


//--------------------- .nv.shared._Z15rms_norm_kernelILi8EEvPKvPK6__halfPvffiibbb --------------------------
	.section	.nv.shared._Z15rms_norm_kernelILi8EEvPKvPK6__halfPvffiibbb,"aw",@nobits
	.sectionflags	@""
	.align	4
.nv.shared._Z15rms_norm_kernelILi8EEvPKvPK6__halfPvffiibbb:
	.zero		128


//--------------------- .nv.shared._Z15rms_norm_kernelILi7EEvPKvPK6__halfPvffiibbb --------------------------
	.section	.nv.shared._Z15rms_norm_kernelILi7EEvPKvPK6__halfPvffiibbb,"aw",@nobits
	.sectionflags	@""
	.align	4
.nv.shared._Z15rms_norm_kernelILi7EEvPKvPK6__halfPvffiibbb:
	.zero		128


//--------------------- .nv.shared._Z15rms_norm_kernelILi6EEvPKvPK6__halfPvffiibbb --------------------------
	.section	.nv.shared._Z15rms_norm_kernelILi6EEvPKvPK6__halfPvffiibbb,"aw",@nobits
	.sectionflags	@""
	.align	4
.nv.shared._Z15rms_norm_kernelILi6EEvPKvPK6__halfPvffiibbb:
	.zero		128


//--------------------- .nv.shared._Z15rms_norm_kernelILi5EEvPKvPK6__halfPvffiibbb --------------------------
	.section	.nv.shared._Z15rms_norm_kernelILi5EEvPKvPK6__halfPvffiibbb,"aw",@nobits
	.sectionflags	@""
	.align	4
.nv.shared._Z15rms_norm_kernelILi5EEvPKvPK6__halfPvffiibbb:
	.zero		128


//--------------------- .nv.shared._Z15rms_norm_kernelILi4EEvPKvPK6__halfPvffiibbb --------------------------
	.section	.nv.shared._Z15rms_norm_kernelILi4EEvPKvPK6__halfPvffiibbb,"aw",@nobits
	.sectionflags	@""
	.align	4
.nv.shared._Z15rms_norm_kernelILi4EEvPKvPK6__halfPvffiibbb:
	.zero		128


//--------------------- .nv.shared._Z15rms_norm_kernelILi3EEvPKvPK6__halfPvffiibbb --------------------------
	.section	.nv.shared._Z15rms_norm_kernelILi3EEvPKvPK6__halfPvffiibbb,"aw",@nobits
	.sectionflags	@""
	.align	4
.nv.shared._Z15rms_norm_kernelILi3EEvPKvPK6__halfPvffiibbb:
	.zero		128


//--------------------- .nv.shared._Z15rms_norm_kernelILi2EEvPKvPK6__halfPvffiibbb --------------------------
	.section	.nv.shared._Z15rms_norm_kernelILi2EEvPKvPK6__halfPvffiibbb,"aw",@nobits
	.sectionflags	@""
	.align	4
.nv.shared._Z15rms_norm_kernelILi2EEvPKvPK6__halfPvffiibbb:
	.zero		128


//--------------------- .nv.shared._Z15rms_norm_kernelILi1EEvPKvPK6__halfPvffiibbb --------------------------
	.section	.nv.shared._Z15rms_norm_kernelILi1EEvPKvPK6__halfPvffiibbb,"aw",@nobits
	.sectionflags	@""
	.align	4
.nv.shared._Z15rms_norm_kernelILi1EEvPKvPK6__halfPvffiibbb:
	.zero		128
